//
// Generated by NVIDIA NVVM Compiler
//
// Compiler Build ID: CL-36424714
// Cuda compilation tools, release 13.0, V13.0.88
// Based on NVVM 20.0.0
//

.version 9.0
.target sm_100
.address_size 64

	// .globl	_Z25Genotype_Matrix_TransposePfS_ii
// _ZZ25Genotype_Matrix_TransposePfS_iiE5block has been demoted
// _ZZ18Kinship_Matrix_CalPfS_S_iiE3t_s has been demoted
// _ZZ18Kinship_Matrix_CalPfS_S_iiE3m_s has been demoted

.visible .entry _Z25Genotype_Matrix_TransposePfS_ii(
	.param .u64 .ptr .align 1 _Z25Genotype_Matrix_TransposePfS_ii_param_0,
	.param .u64 .ptr .align 1 _Z25Genotype_Matrix_TransposePfS_ii_param_1,
	.param .u32 _Z25Genotype_Matrix_TransposePfS_ii_param_2,
	.param .u32 _Z25Genotype_Matrix_TransposePfS_ii_param_3
)
{
	.reg .pred 	%p<7>;
	.reg .b32 	%r<20>;
	.reg .b32 	%f<3>;
	.reg .b64 	%rd<9>;
	// demoted variable
	.shared .align 4 .b8 _ZZ25Genotype_Matrix_TransposePfS_iiE5block[4224];
	ld.param.u64 	%rd1, [_Z25Genotype_Matrix_TransposePfS_ii_param_0];
	ld.param.u64 	%rd2, [_Z25Genotype_Matrix_TransposePfS_ii_param_1];
	ld.param.u32 	%r5, [_Z25Genotype_Matrix_TransposePfS_ii_param_2];
	ld.param.u32 	%r7, [_Z25Genotype_Matrix_TransposePfS_ii_param_3];
	mov.u32 	%r8, %ctaid.x;
	shl.b32 	%r9, %r8, 5;
	mov.u32 	%r10, %tid.x;
	add.s32 	%r1, %r9, %r10;
	mov.u32 	%r11, %ctaid.y;
	shl.b32 	%r12, %r11, 5;
	mov.u32 	%r13, %tid.y;
	add.s32 	%r14, %r12, %r13;
	setp.ge.s32 	%p1, %r1, %r5;
	setp.ge.s32 	%p2, %r14, %r7;
	mov.u32 	%r15, _ZZ25Genotype_Matrix_TransposePfS_iiE5block;
	mad.lo.s32 	%r16, %r13, 132, %r15;
	shl.b32 	%r17, %r10, 2;
	add.s32 	%r3, %r16, %r17;
	or.pred  	%p3, %p1, %p2;
	@%p3 bra 	$L__BB0_2;
	cvta.to.global.u64 	%rd3, %rd2;
	mad.lo.s32 	%r19, %r5, %r14, %r1;
	mul.wide.s32 	%rd4, %r19, 4;
	add.s64 	%rd5, %rd3, %rd4;
	ld.global.f32 	%f1, [%rd5];
	st.shared.f32 	[%r3], %f1;
	bra.uni 	$L__BB0_3;
$L__BB0_2:
	mov.b32 	%r18, 0;
	st.shared.u32 	[%r3], %r18;
$L__BB0_3:
	setp.ge.s32 	%p4, %r14, %r7;
	setp.ge.s32 	%p5, %r1, %r5;
	bar.sync 	0;
	mad.lo.s32 	%r4, %r7, %r1, %r14;
	or.pred  	%p6, %p5, %p4;
	@%p6 bra 	$L__BB0_5;
	ld.shared.f32 	%f2, [%r3];
	cvta.to.global.u64 	%rd6, %rd1;
	mul.wide.s32 	%rd7, %r4, 4;
	add.s64 	%rd8, %rd6, %rd7;
	st.global.f32 	[%rd8], %f2;
$L__BB0_5:
	bar.sync 	0;
	ret;

}
	// .globl	_Z18Kinship_Matrix_CalPfS_S_ii
.visible .entry _Z18Kinship_Matrix_CalPfS_S_ii(
	.param .u64 .ptr .align 1 _Z18Kinship_Matrix_CalPfS_S_ii_param_0,
	.param .u64 .ptr .align 1 _Z18Kinship_Matrix_CalPfS_S_ii_param_1,
	.param .u64 .ptr .align 1 _Z18Kinship_Matrix_CalPfS_S_ii_param_2,
	.param .u32 _Z18Kinship_Matrix_CalPfS_S_ii_param_3,
	.param .u32 _Z18Kinship_Matrix_CalPfS_S_ii_param_4
)
{
	.reg .pred 	%p<10>;
	.reg .b32 	%r<43>;
	.reg .b32 	%f<111>;
	.reg .b64 	%rd<13>;
	// demoted variable
	.shared .align 4 .b8 _ZZ18Kinship_Matrix_CalPfS_S_iiE3t_s[4096];
	// demoted variable
	.shared .align 4 .b8 _ZZ18Kinship_Matrix_CalPfS_S_iiE3m_s[4096];
	ld.param.u64 	%rd3, [_Z18Kinship_Matrix_CalPfS_S_ii_param_0];
	ld.param.u64 	%rd4, [_Z18Kinship_Matrix_CalPfS_S_ii_param_1];
	ld.param.u64 	%rd5, [_Z18Kinship_Matrix_CalPfS_S_ii_param_2];
	ld.param.u32 	%r25, [_Z18Kinship_Matrix_CalPfS_S_ii_param_3];
	ld.param.u32 	%r26, [_Z18Kinship_Matrix_CalPfS_S_ii_param_4];
	mov.u32 	%r27, %ctaid.y;
	shl.b32 	%r28, %r27, 5;
	mov.u32 	%r41, %tid.y;
	add.s32 	%r2, %r28, %r41;
	mov.u32 	%r42, %tid.x;
	mov.u32 	%r29, %ctaid.x;
	shl.b32 	%r4, %r29, 5;
	add.s32 	%r5, %r4, %r42;
	setp.lt.s32 	%p1, %r26, 1;
	mov.f32 	%f110, 0f00000000;
	@%p1 bra 	$L__BB1_7;
	add.s32 	%r30, %r26, 31;
	shr.u32 	%r31, %r30, 5;
	shl.b32 	%r32, %r41, 7;
	mov.u32 	%r33, _ZZ18Kinship_Matrix_CalPfS_S_iiE3t_s;
	add.s32 	%r6, %r33, %r32;
	shl.b32 	%r34, %r42, 2;
	add.s32 	%r7, %r6, %r34;
	mov.u32 	%r35, _ZZ18Kinship_Matrix_CalPfS_S_iiE3m_s;
	add.s32 	%r9, %r35, %r34;
	add.s32 	%r8, %r9, %r32;
	neg.s32 	%r40, %r31;
	mad.lo.s32 	%r36, %r41, %r25, %r42;
	add.s32 	%r39, %r36, %r4;
	shl.b32 	%r12, %r25, 5;
	mad.lo.s32 	%r38, %r26, %r2, %r42;
	cvta.to.global.u64 	%rd1, %rd3;
	cvta.to.global.u64 	%rd2, %rd4;
	mov.f32 	%f110, 0f00000000;
$L__BB1_2:
	setp.ge.s32 	%p2, %r2, %r25;
	setp.ge.s32 	%p3, %r42, %r26;
	mov.f32 	%f108, 0f00000000;
	or.pred  	%p4, %p2, %p3;
	@%p4 bra 	$L__BB1_4;
	mul.wide.u32 	%rd6, %r38, 4;
	add.s64 	%rd7, %rd1, %rd6;
	ld.global.f32 	%f108, [%rd7];
$L__BB1_4:
	setp.ge.s32 	%p5, %r5, %r25;
	setp.ge.s32 	%p6, %r41, %r26;
	mov.f32 	%f109, 0f00000000;
	or.pred  	%p7, %p5, %p6;
	@%p7 bra 	$L__BB1_6;
	mul.wide.s32 	%rd8, %r39, 4;
	add.s64 	%rd9, %rd2, %rd8;
	ld.global.f32 	%f109, [%rd9];
$L__BB1_6:
	st.shared.f32 	[%r7], %f108;
	st.shared.f32 	[%r8], %f109;
	bar.sync 	0;
	add.s32 	%r41, %r41, 32;
	add.s32 	%r42, %r42, 32;
	ld.shared.f32 	%f12, [%r6];
	ld.shared.f32 	%f13, [%r9];
	fma.rn.f32 	%f14, %f12, %f13, %f110;
	ld.shared.f32 	%f15, [%r6+4];
	ld.shared.f32 	%f16, [%r9+128];
	fma.rn.f32 	%f17, %f15, %f16, %f14;
	ld.shared.f32 	%f18, [%r6+8];
	ld.shared.f32 	%f19, [%r9+256];
	fma.rn.f32 	%f20, %f18, %f19, %f17;
	ld.shared.f32 	%f21, [%r6+12];
	ld.shared.f32 	%f22, [%r9+384];
	fma.rn.f32 	%f23, %f21, %f22, %f20;
	ld.shared.f32 	%f24, [%r6+16];
	ld.shared.f32 	%f25, [%r9+512];
	fma.rn.f32 	%f26, %f24, %f25, %f23;
	ld.shared.f32 	%f27, [%r6+20];
	ld.shared.f32 	%f28, [%r9+640];
	fma.rn.f32 	%f29, %f27, %f28, %f26;
	ld.shared.f32 	%f30, [%r6+24];
	ld.shared.f32 	%f31, [%r9+768];
	fma.rn.f32 	%f32, %f30, %f31, %f29;
	ld.shared.f32 	%f33, [%r6+28];
	ld.shared.f32 	%f34, [%r9+896];
	fma.rn.f32 	%f35, %f33, %f34, %f32;
	ld.shared.f32 	%f36, [%r6+32];
	ld.shared.f32 	%f37, [%r9+1024];
	fma.rn.f32 	%f38, %f36, %f37, %f35;
	ld.shared.f32 	%f39, [%r6+36];
	ld.shared.f32 	%f40, [%r9+1152];
	fma.rn.f32 	%f41, %f39, %f40, %f38;
	ld.shared.f32 	%f42, [%r6+40];
	ld.shared.f32 	%f43, [%r9+1280];
	fma.rn.f32 	%f44, %f42, %f43, %f41;
	ld.shared.f32 	%f45, [%r6+44];
	ld.shared.f32 	%f46, [%r9+1408];
	fma.rn.f32 	%f47, %f45, %f46, %f44;
	ld.shared.f32 	%f48, [%r6+48];
	ld.shared.f32 	%f49, [%r9+1536];
	fma.rn.f32 	%f50, %f48, %f49, %f47;
	ld.shared.f32 	%f51, [%r6+52];
	ld.shared.f32 	%f52, [%r9+1664];
	fma.rn.f32 	%f53, %f51, %f52, %f50;
	ld.shared.f32 	%f54, [%r6+56];
	ld.shared.f32 	%f55, [%r9+1792];
	fma.rn.f32 	%f56, %f54, %f55, %f53;
	ld.shared.f32 	%f57, [%r6+60];
	ld.shared.f32 	%f58, [%r9+1920];
	fma.rn.f32 	%f59, %f57, %f58, %f56;
	ld.shared.f32 	%f60, [%r6+64];
	ld.shared.f32 	%f61, [%r9+2048];
	fma.rn.f32 	%f62, %f60, %f61, %f59;
	ld.shared.f32 	%f63, [%r6+68];
	ld.shared.f32 	%f64, [%r9+2176];
	fma.rn.f32 	%f65, %f63, %f64, %f62;
	ld.shared.f32 	%f66, [%r6+72];
	ld.shared.f32 	%f67, [%r9+2304];
	fma.rn.f32 	%f68, %f66, %f67, %f65;
	ld.shared.f32 	%f69, [%r6+76];
	ld.shared.f32 	%f70, [%r9+2432];
	fma.rn.f32 	%f71, %f69, %f70, %f68;
	ld.shared.f32 	%f72, [%r6+80];
	ld.shared.f32 	%f73, [%r9+2560];
	fma.rn.f32 	%f74, %f72, %f73, %f71;
	ld.shared.f32 	%f75, [%r6+84];
	ld.shared.f32 	%f76, [%r9+2688];
	fma.rn.f32 	%f77, %f75, %f76, %f74;
	ld.shared.f32 	%f78, [%r6+88];
	ld.shared.f32 	%f79, [%r9+2816];
	fma.rn.f32 	%f80, %f78, %f79, %f77;
	ld.shared.f32 	%f81, [%r6+92];
	ld.shared.f32 	%f82, [%r9+2944];
	fma.rn.f32 	%f83, %f81, %f82, %f80;
	ld.shared.f32 	%f84, [%r6+96];
	ld.shared.f32 	%f85, [%r9+3072];
	fma.rn.f32 	%f86, %f84, %f85, %f83;
	ld.shared.f32 	%f87, [%r6+100];
	ld.shared.f32 	%f88, [%r9+3200];
	fma.rn.f32 	%f89, %f87, %f88, %f86;
	ld.shared.f32 	%f90, [%r6+104];
	ld.shared.f32 	%f91, [%r9+3328];
	fma.rn.f32 	%f92, %f90, %f91, %f89;
	ld.shared.f32 	%f93, [%r6+108];
	ld.shared.f32 	%f94, [%r9+3456];
	fma.rn.f32 	%f95, %f93, %f94, %f92;
	ld.shared.f32 	%f96, [%r6+112];
	ld.shared.f32 	%f97, [%r9+3584];
	fma.rn.f32 	%f98, %f96, %f97, %f95;
	ld.shared.f32 	%f99, [%r6+116];
	ld.shared.f32 	%f100, [%r9+3712];
	fma.rn.f32 	%f101, %f99, %f100, %f98;
	ld.shared.f32 	%f102, [%r6+120];
	ld.shared.f32 	%f103, [%r9+3840];
	fma.rn.f32 	%f104, %f102, %f103, %f101;
	ld.shared.f32 	%f105, [%r6+124];
	ld.shared.f32 	%f106, [%r9+3968];
	fma.rn.f32 	%f110, %f105, %f106, %f104;
	bar.sync 	0;
	add.s32 	%r40, %r40, 1;
	setp.ne.s32 	%p8, %r40, 0;
	add.s32 	%r39, %r39, %r12;
	add.s32 	%r38, %r38, 32;
	@%p8 bra 	$L__BB1_2;
$L__BB1_7:
	mad.lo.s32 	%r24, %r25, %r2, %r5;
	max.s32 	%r37, %r2, %r5;
	setp.ge.s32 	%p9, %r37, %r25;
	@%p9 bra 	$L__BB1_9;
	cvta.to.global.u64 	%rd10, %rd5;
	mul.wide.s32 	%rd11, %r24, 4;
	add.s64 	%rd12, %rd10, %rd11;
	st.global.f32 	[%rd12], %f110;
$L__BB1_9:
	bar.sync 	0;
	ret;

}
	// .globl	_Z18Kinship_Matrix_AddPfS_l
.visible .entry _Z18Kinship_Matrix_AddPfS_l(
	.param .u64 .ptr .align 1 _Z18Kinship_Matrix_AddPfS_l_param_0,
	.param .u64 .ptr .align 1 _Z18Kinship_Matrix_AddPfS_l_param_1,
	.param .u64 _Z18Kinship_Matrix_AddPfS_l_param_2
)
{
	.reg .pred 	%p<8>;
	.reg .b32 	%r<10>;
	.reg .b32 	%f<16>;
	.reg .b64 	%rd<50>;

	ld.param.u64 	%rd24, [_Z18Kinship_Matrix_AddPfS_l_param_0];
	ld.param.u64 	%rd25, [_Z18Kinship_Matrix_AddPfS_l_param_1];
	ld.param.u64 	%rd23, [_Z18Kinship_Matrix_AddPfS_l_param_2];
	cvta.to.global.u64 	%rd1, %rd24;
	cvta.to.global.u64 	%rd2, %rd25;
	mov.u32 	%r1, %ctaid.x;
	mov.u32 	%r2, %ntid.x;
	mov.u32 	%r3, %tid.x;
	mad.lo.s32 	%r4, %r1, %r2, %r3;
	mov.u32 	%r5, %nctaid.x;
	mul.lo.s32 	%r6, %r2, %r5;
	cvt.u64.u32 	%rd3, %r6;
	cvt.s64.s32 	%rd48, %r4;
	setp.le.s64 	%p1, %rd23, %rd48;
	@%p1 bra 	$L__BB2_10;
	add.s64 	%rd26, %rd48, %rd3;
	max.s64 	%rd27, %rd23, %rd26;
	setp.lt.s64 	%p2, %rd26, %rd23;
	selp.u64 	%rd5, 1, 0, %p2;
	add.s64 	%rd28, %rd26, %rd5;
	sub.s64 	%rd6, %rd27, %rd28;
	and.b64  	%rd29, %rd6, -4294967296;
	setp.ne.s64 	%p3, %rd29, 0;
	@%p3 bra 	$L__BB2_3;
	cvt.u32.u64 	%r7, %rd3;
	cvt.u32.u64 	%r8, %rd6;
	div.u32 	%r9, %r8, %r7;
	cvt.u64.u32 	%rd44, %r9;
	bra.uni 	$L__BB2_4;
$L__BB2_3:
	div.u64 	%rd44, %rd6, %rd3;
$L__BB2_4:
	add.s64 	%rd10, %rd44, %rd5;
	and.b64  	%rd30, %rd10, 3;
	setp.eq.s64 	%p4, %rd30, 3;
	@%p4 bra 	$L__BB2_7;
	shl.b64 	%rd46, %rd48, 2;
	shl.b64 	%rd12, %rd3, 2;
	add.s64 	%rd31, %rd10, 1;
	and.b64  	%rd45, %rd31, 3;
$L__BB2_6:
	.pragma "nounroll";
	add.s64 	%rd32, %rd2, %rd46;
	ld.global.f32 	%f1, [%rd32];
	add.s64 	%rd33, %rd1, %rd46;
	ld.global.f32 	%f2, [%rd33];
	add.f32 	%f3, %f1, %f2;
	st.global.f32 	[%rd32], %f3;
	add.s64 	%rd48, %rd48, %rd3;
	add.s64 	%rd46, %rd46, %rd12;
	add.s64 	%rd45, %rd45, -1;
	setp.ne.s64 	%p5, %rd45, 0;
	@%p5 bra 	$L__BB2_6;
$L__BB2_7:
	setp.lt.u64 	%p6, %rd10, 3;
	@%p6 bra 	$L__BB2_10;
	shl.b64 	%rd37, %rd3, 2;
$L__BB2_9:
	shl.b64 	%rd34, %rd48, 2;
	add.s64 	%rd35, %rd2, %rd34;
	ld.global.f32 	%f4, [%rd35];
	add.s64 	%rd36, %rd1, %rd34;
	ld.global.f32 	%f5, [%rd36];
	add.f32 	%f6, %f4, %f5;
	st.global.f32 	[%rd35], %f6;
	add.s64 	%rd38, %rd35, %rd37;
	ld.global.f32 	%f7, [%rd38];
	add.s64 	%rd39, %rd36, %rd37;
	ld.global.f32 	%f8, [%rd39];
	add.f32 	%f9, %f7, %f8;
	st.global.f32 	[%rd38], %f9;
	add.s64 	%rd40, %rd38, %rd37;
	ld.global.f32 	%f10, [%rd40];
	add.s64 	%rd41, %rd39, %rd37;
	ld.global.f32 	%f11, [%rd41];
	add.f32 	%f12, %f10, %f11;
	st.global.f32 	[%rd40], %f12;
	add.s64 	%rd42, %rd40, %rd37;
	ld.global.f32 	%f13, [%rd42];
	add.s64 	%rd43, %rd41, %rd37;
	ld.global.f32 	%f14, [%rd43];
	add.f32 	%f15, %f13, %f14;
	st.global.f32 	[%rd42], %f15;
	add.s64 	%rd48, %rd37, %rd48;
	setp.lt.s64 	%p7, %rd48, %rd23;
	@%p7 bra 	$L__BB2_9;
$L__BB2_10:
	ret;

}
	// .globl	_Z24Kinship_Matrix_NormalizePflf
.visible .entry _Z24Kinship_Matrix_NormalizePflf(
	.param .u64 .ptr .align 1 _Z24Kinship_Matrix_NormalizePflf_param_0,
	.param .u64 _Z24Kinship_Matrix_NormalizePflf_param_1,
	.param .f32 _Z24Kinship_Matrix_NormalizePflf_param_2
)
{
	.reg .pred 	%p<8>;
	.reg .b32 	%r<10>;
	.reg .b32 	%f<12>;
	.reg .b64 	%rd<43>;

	ld.param.u64 	%rd23, [_Z24Kinship_Matrix_NormalizePflf_param_0];
	ld.param.u64 	%rd22, [_Z24Kinship_Matrix_NormalizePflf_param_1];
	ld.param.f32 	%f1, [_Z24Kinship_Matrix_NormalizePflf_param_2];
	cvta.to.global.u64 	%rd1, %rd23;
	mov.u32 	%r1, %ctaid.x;
	mov.u32 	%r2, %ntid.x;
	mov.u32 	%r3, %tid.x;
	mad.lo.s32 	%r4, %r1, %r2, %r3;
	mov.u32 	%r5, %nctaid.x;
	mul.lo.s32 	%r6, %r2, %r5;
	cvt.u64.u32 	%rd2, %r6;
	cvt.s64.s32 	%rd41, %r4;
	setp.le.s64 	%p1, %rd22, %rd41;
	@%p1 bra 	$L__BB3_10;
	add.s64 	%rd24, %rd41, %rd2;
	max.s64 	%rd25, %rd22, %rd24;
	setp.lt.s64 	%p2, %rd24, %rd22;
	selp.u64 	%rd4, 1, 0, %p2;
	add.s64 	%rd26, %rd24, %rd4;
	sub.s64 	%rd5, %rd25, %rd26;
	and.b64  	%rd27, %rd5, -4294967296;
	setp.ne.s64 	%p3, %rd27, 0;
	@%p3 bra 	$L__BB3_3;
	cvt.u32.u64 	%r7, %rd2;
	cvt.u32.u64 	%r8, %rd5;
	div.u32 	%r9, %r8, %r7;
	cvt.u64.u32 	%rd37, %r9;
	bra.uni 	$L__BB3_4;
$L__BB3_3:
	div.u64 	%rd37, %rd5, %rd2;
$L__BB3_4:
	add.s64 	%rd9, %rd37, %rd4;
	and.b64  	%rd28, %rd9, 3;
	setp.eq.s64 	%p4, %rd28, 3;
	@%p4 bra 	$L__BB3_7;
	shl.b64 	%rd29, %rd41, 2;
	add.s64 	%rd39, %rd1, %rd29;
	shl.b64 	%rd11, %rd2, 2;
	add.s64 	%rd30, %rd9, 1;
	and.b64  	%rd38, %rd30, 3;
$L__BB3_6:
	.pragma "nounroll";
	ld.global.f32 	%f2, [%rd39];
	div.rn.f32 	%f3, %f2, %f1;
	st.global.f32 	[%rd39], %f3;
	add.s64 	%rd41, %rd41, %rd2;
	add.s64 	%rd39, %rd39, %rd11;
	add.s64 	%rd38, %rd38, -1;
	setp.ne.s64 	%p5, %rd38, 0;
	@%p5 bra 	$L__BB3_6;
$L__BB3_7:
	setp.lt.u64 	%p6, %rd9, 3;
	@%p6 bra 	$L__BB3_10;
	shl.b64 	%rd33, %rd2, 2;
$L__BB3_9:
	shl.b64 	%rd31, %rd41, 2;
	add.s64 	%rd32, %rd1, %rd31;
	ld.global.f32 	%f4, [%rd32];
	div.rn.f32 	%f5, %f4, %f1;
	st.global.f32 	[%rd32], %f5;
	add.s64 	%rd34, %rd32, %rd33;
	ld.global.f32 	%f6, [%rd34];
	div.rn.f32 	%f7, %f6, %f1;
	st.global.f32 	[%rd34], %f7;
	add.s64 	%rd35, %rd34, %rd33;
	ld.global.f32 	%f8, [%rd35];
	div.rn.f32 	%f9, %f8, %f1;
	st.global.f32 	[%rd35], %f9;
	add.s64 	%rd36, %rd35, %rd33;
	ld.global.f32 	%f10, [%rd36];
	div.rn.f32 	%f11, %f10, %f1;
	st.global.f32 	[%rd36], %f11;
	add.s64 	%rd41, %rd33, %rd41;
	setp.lt.s64 	%p7, %rd41, %rd22;
	@%p7 bra 	$L__BB3_9;
$L__BB3_10:
	ret;

}
	// .globl	_Z19Matrix_AllValue_SetPflf
.visible .entry _Z19Matrix_AllValue_SetPflf(
	.param .u64 .ptr .align 1 _Z19Matrix_AllValue_SetPflf_param_0,
	.param .u64 _Z19Matrix_AllValue_SetPflf_param_1,
	.param .f32 _Z19Matrix_AllValue_SetPflf_param_2
)
{
	.reg .pred 	%p<8>;
	.reg .b32 	%r<10>;
	.reg .b32 	%f<2>;
	.reg .b64 	%rd<44>;

	ld.param.u64 	%rd23, [_Z19Matrix_AllValue_SetPflf_param_0];
	ld.param.u64 	%rd22, [_Z19Matrix_AllValue_SetPflf_param_1];
	ld.param.f32 	%f1, [_Z19Matrix_AllValue_SetPflf_param_2];
	cvta.to.global.u64 	%rd1, %rd23;
	mov.u32 	%r2, %ctaid.x;
	mov.u32 	%r1, %ntid.x;
	mov.u32 	%r3, %tid.x;
	mad.lo.s32 	%r4, %r2, %r1, %r3;
	cvt.s64.s32 	%rd42, %r4;
	setp.le.s64 	%p1, %rd22, %rd42;
	@%p1 bra 	$L__BB4_10;
	mov.u32 	%r5, %nctaid.x;
	mul.lo.s32 	%r6, %r1, %r5;
	cvt.s64.s32 	%rd3, %r6;
	add.s64 	%rd24, %rd3, %rd42;
	max.s64 	%rd25, %rd22, %rd24;
	setp.lt.s64 	%p2, %rd24, %rd22;
	selp.u64 	%rd4, 1, 0, %p2;
	add.s64 	%rd26, %rd24, %rd4;
	sub.s64 	%rd5, %rd25, %rd26;
	or.b64  	%rd27, %rd5, %rd3;
	and.b64  	%rd28, %rd27, -4294967296;
	setp.ne.s64 	%p3, %rd28, 0;
	@%p3 bra 	$L__BB4_3;
	cvt.u32.u64 	%r7, %rd3;
	cvt.u32.u64 	%r8, %rd5;
	div.u32 	%r9, %r8, %r7;
	cvt.u64.u32 	%rd38, %r9;
	bra.uni 	$L__BB4_4;
$L__BB4_3:
	div.u64 	%rd38, %rd5, %rd3;
$L__BB4_4:
	add.s64 	%rd9, %rd38, %rd4;
	and.b64  	%rd29, %rd9, 3;
	setp.eq.s64 	%p4, %rd29, 3;
	@%p4 bra 	$L__BB4_7;
	shl.b64 	%rd30, %rd42, 2;
	add.s64 	%rd40, %rd1, %rd30;
	shl.b64 	%rd11, %rd3, 2;
	add.s64 	%rd31, %rd9, 1;
	and.b64  	%rd39, %rd31, 3;
$L__BB4_6:
	.pragma "nounroll";
	st.global.f32 	[%rd40], %f1;
	add.s64 	%rd42, %rd42, %rd3;
	add.s64 	%rd40, %rd40, %rd11;
	add.s64 	%rd39, %rd39, -1;
	setp.ne.s64 	%p5, %rd39, 0;
	@%p5 bra 	$L__BB4_6;
$L__BB4_7:
	setp.lt.u64 	%p6, %rd9, 3;
	@%p6 bra 	$L__BB4_10;
	shl.b64 	%rd34, %rd3, 2;
$L__BB4_9:
	shl.b64 	%rd32, %rd42, 2;
	add.s64 	%rd33, %rd1, %rd32;
	st.global.f32 	[%rd33], %f1;
	add.s64 	%rd35, %rd33, %rd34;
	st.global.f32 	[%rd35], %f1;
	add.s64 	%rd36, %rd35, %rd34;
	st.global.f32 	[%rd36], %f1;
	add.s64 	%rd37, %rd36, %rd34;
	st.global.f32 	[%rd37], %f1;
	add.s64 	%rd42, %rd34, %rd42;
	setp.lt.s64 	%p7, %rd42, %rd22;
	@%p7 bra 	$L__BB4_9;
$L__BB4_10:
	ret;

}


// ===== COMPILED SASS (sm_100) =====

	.target	sm_100

	.elftype	@"ET_EXEC"


//--------------------- .note.nv.tkinfo           --------------------------
	.section	.note.nv.tkinfo,"",@"SHT_NOTE"
	.sectionflags	@"SHF_NOTE_NV_TKINFO"
	.tkinfo
        /*0018*/ 	.word	0x00000002
        /*0030*/ 	.string	""
        /*0030*/ 	.string	"ptxas"
        /*0030*/ 	.string	"Cuda compilation tools, release 13.0, V13.0.88"
        /*0030*/ 	.string	"Build cuda_13.0.r13.0/compiler.36424714_0"
        /*0030*/ 	.string	"-arch sm_100 -m 64 "



//--------------------- .note.nv.cuinfo           --------------------------
	.section	.note.nv.cuinfo,"",@"SHT_NOTE"
	.sectionflags	@"SHF_NOTE_NV_CUINFO"
        /*0018*/ 	.short	0x0002
        /*001a*/ 	.short	0x0064
        /*001c*/ 	.short	0x0082
	.zero		2


//--------------------- .nv.info                  --------------------------
	.section	.nv.info,"",@"SHT_CUDA_INFO"
	.align	4


	//----- nvinfo : EIATTR_REGCOUNT
	.align		4
        /*0000*/ 	.byte	0x04, 0x2f
        /*0002*/ 	.short	(.L_1 - .L_0)
	.align		4
.L_0:
        /*0004*/ 	.word	index@(_Z25Genotype_Matrix_TransposePfS_ii)
        /*0008*/ 	.word	0x0000000e


	//----- nvinfo : EIATTR_FRAME_SIZE
	.align		4
.L_1:
        /*000c*/ 	.byte	0x04, 0x11
        /*000e*/ 	.short	(.L_3 - .L_2)
	.align		4
.L_2:
        /*0010*/ 	.word	index@(_Z25Genotype_Matrix_TransposePfS_ii)
        /*0014*/ 	.word	0x00000000


	//----- nvinfo : EIATTR_REGCOUNT
	.align		4
.L_3:
        /*0018*/ 	.byte	0x04, 0x2f
        /*001a*/ 	.short	(.L_5 - .L_4)
	.align		4
.L_4:
        /*001c*/ 	.word	index@(_Z18Kinship_Matrix_CalPfS_S_ii)
        /*0020*/ 	.word	0x00000020


	//----- nvinfo : EIATTR_FRAME_SIZE
	.align		4
.L_5:
        /*0024*/ 	.byte	0x04, 0x11
        /*0026*/ 	.short	(.L_7 - .L_6)
	.align		4
.L_6:
        /*0028*/ 	.word	index@(_Z18Kinship_Matrix_CalPfS_S_ii)
        /*002c*/ 	.word	0x00000000


	//----- nvinfo : EIATTR_REGCOUNT
	.align		4
.L_7:
        /*0030*/ 	.byte	0x04, 0x2f
        /*0032*/ 	.short	(.L_9 - .L_8)
	.align		4
.L_8:
        /*0034*/ 	.word	index@(_Z18Kinship_Matrix_AddPfS_l)
        /*0038*/ 	.word	0x0000001a


	//----- nvinfo : EIATTR_FRAME_SIZE
	.align		4
.L_9:
        /*003c*/ 	.byte	0x04, 0x11
        /*003e*/ 	.short	(.L_11 - .L_10)
	.align		4
.L_10:
        /*0040*/ 	.word	index@($__internal_3_$__cuda_sm20_div_u64)
        /*0044*/ 	.word	0x00000000


	//----- nvinfo : EIATTR_FRAME_SIZE
	.align		4
.L_11:
        /*0048*/ 	.byte	0x04, 0x11
        /*004a*/ 	.short	(.L_13 - .L_12)
	.align		4
.L_12:
        /*004c*/ 	.word	index@(_Z18Kinship_Matrix_AddPfS_l)
        /*0050*/ 	.word	0x00000000


	//----- nvinfo : EIATTR_REGCOUNT
	.align		4
.L_13:
        /*0054*/ 	.byte	0x04, 0x2f
        /*0056*/ 	.short	(.L_15 - .L_14)
	.align		4
.L_14:
        /*0058*/ 	.word	index@(_Z24Kinship_Matrix_NormalizePflf)
        /*005c*/ 	.word	0x00000018


	//----- nvinfo : EIATTR_FRAME_SIZE
	.align		4
.L_15:
        /*0060*/ 	.byte	0x04, 0x11
        /*0062*/ 	.short	(.L_17 - .L_16)
	.align		4
.L_16:
        /*0064*/ 	.word	index@($__internal_2_$__cuda_sm3x_div_rn_noftz_f32_slowpath)
        /*0068*/ 	.word	0x00000000


	//----- nvinfo : EIATTR_FRAME_SIZE
	.align		4
.L_17:
        /*006c*/ 	.byte	0x04, 0x11
        /*006e*/ 	.short	(.L_19 - .L_18)
	.align		4
.L_18:
        /*0070*/ 	.word	index@($__internal_1_$__cuda_sm20_div_u64)
        /*0074*/ 	.word	0x00000000


	//----- nvinfo : EIATTR_FRAME_SIZE
	.align		4
.L_19:
        /*0078*/ 	.byte	0x04, 0x11
        /*007a*/ 	.short	(.L_21 - .L_20)
	.align		4
.L_20:
        /*007c*/ 	.word	index@(_Z24Kinship_Matrix_NormalizePflf)
        /*0080*/ 	.word	0x00000000


	//----- nvinfo : EIATTR_REGCOUNT
	.align		4
.L_21:
        /*0084*/ 	.byte	0x04, 0x2f
        /*0086*/ 	.short	(.L_23 - .L_22)
	.align		4
.L_22:
        /*0088*/ 	.word	index@(_Z19Matrix_AllValue_SetPflf)
        /*008c*/ 	.word	0x00000016


	//----- nvinfo : EIATTR_FRAME_SIZE
	.align		4
.L_23:
        /*0090*/ 	.byte	0x04, 0x11
        /*0092*/ 	.short	(.L_25 - .L_24)
	.align		4
.L_24:
        /*0094*/ 	.word	index@($__internal_0_$__cuda_sm20_div_u64)
        /*0098*/ 	.word	0x00000000


	//----- nvinfo : EIATTR_FRAME_SIZE
	.align		4
.L_25:
        /*009c*/ 	.byte	0x04, 0x11
        /*009e*/ 	.short	(.L_27 - .L_26)
	.align		4
.L_26:
        /*00a0*/ 	.word	index@(_Z19Matrix_AllValue_SetPflf)
        /*00a4*/ 	.word	0x00000000


	//----- nvinfo : EIATTR_MIN_STACK_SIZE
	.align		4
.L_27:
        /*00a8*/ 	.byte	0x04, 0x12
        /*00aa*/ 	.short	(.L_29 - .L_28)
	.align		4
.L_28:
        /*00ac*/ 	.word	index@(_Z19Matrix_AllValue_SetPflf)
        /*00b0*/ 	.word	0x00000000


	//----- nvinfo : EIATTR_MIN_STACK_SIZE
	.align		4
.L_29:
        /*00b4*/ 	.byte	0x04, 0x12
        /*00b6*/ 	.short	(.L_31 - .L_30)
	.align		4
.L_30:
        /*00b8*/ 	.word	index@(_Z24Kinship_Matrix_NormalizePflf)
        /*00bc*/ 	.word	0x00000000


	//----- nvinfo : EIATTR_MIN_STACK_SIZE
	.align		4
.L_31:
        /*00c0*/ 	.byte	0x04, 0x12
        /*00c2*/ 	.short	(.L_33 - .L_32)
	.align		4
.L_32:
        /*00c4*/ 	.word	index@(_Z18Kinship_Matrix_AddPfS_l)
        /*00c8*/ 	.word	0x00000000


	//----- nvinfo : EIATTR_MIN_STACK_SIZE
	.align		4
.L_33:
        /*00cc*/ 	.byte	0x04, 0x12
        /*00ce*/ 	.short	(.L_35 - .L_34)
	.align		4
.L_34:
        /*00d0*/ 	.word	index@(_Z18Kinship_Matrix_CalPfS_S_ii)
        /*00d4*/ 	.word	0x00000000


	//----- nvinfo : EIATTR_MIN_STACK_SIZE
	.align		4
.L_35:
        /*00d8*/ 	.byte	0x04, 0x12
        /*00da*/ 	.short	(.L_37 - .L_36)
	.align		4
.L_36:
        /*00dc*/ 	.word	index@(_Z25Genotype_Matrix_TransposePfS_ii)
        /*00e0*/ 	.word	0x00000000
.L_37:


//--------------------- .nv.compat                --------------------------
	.section	.nv.compat,"",@"SHT_CUDA_COMPAT_INFO"
	.align	4
        /*0000*/ 	.byte	0x02, 0x09, 0x00, 0x00, 0x02, 0x02, 0x01, 0x00, 0x02, 0x05, 0x05, 0x00, 0x03, 0x07, 0x01, 0x01
        /*0010*/ 	.byte	0x02, 0x03, 0x00, 0x00, 0x02, 0x06, 0x01, 0x00, 0x04, 0x0b, 0x08, 0x00, 0x01, 0x00, 0x00, 0x00
        /*0020*/ 	.byte	0x00, 0x00, 0x00, 0x00


//--------------------- .nv.info._Z19Matrix_AllValue_SetPflf --------------------------
	.section	.nv.info._Z19Matrix_AllValue_SetPflf,"",@"SHT_CUDA_INFO"
	.sectionflags	@""
	.align	4


	//----- nvinfo : EIATTR_CUDA_API_VERSION
	.align		4
        /*0000*/ 	.byte	0x04, 0x37
        /*0002*/ 	.short	(.L_39 - .L_38)
.L_38:
        /*0004*/ 	.word	0x00000082


	//----- nvinfo : EIATTR_KPARAM_INFO
	.align		4
.L_39:
        /*0008*/ 	.byte	0x04, 0x17
        /*000a*/ 	.short	(.L_41 - .L_40)
.L_40:
        /*000c*/ 	.word	0x00000000
        /*0010*/ 	.short	0x0002
        /*0012*/ 	.short	0x0010
        /*0014*/ 	.byte	0x00, 0xf0, 0x11, 0x00


	//----- nvinfo : EIATTR_KPARAM_INFO
	.align		4
.L_41:
        /*0018*/ 	.byte	0x04, 0x17
        /*001a*/ 	.short	(.L_43 - .L_42)
.L_42:
        /*001c*/ 	.word	0x00000000
        /*0020*/ 	.short	0x0001
        /*0022*/ 	.short	0x0008
        /*0024*/ 	.byte	0x00, 0xf0, 0x21, 0x00


	//----- nvinfo : EIATTR_KPARAM_INFO
	.align		4
.L_43:
        /*0028*/ 	.byte	0x04, 0x17
        /*002a*/ 	.short	(.L_45 - .L_44)
.L_44:
        /*002c*/ 	.word	0x00000000
        /*0030*/ 	.short	0x0000
        /*0032*/ 	.short	0x0000
        /*0034*/ 	.byte	0x00, 0xf5, 0x21, 0x00


	//----- nvinfo : EIATTR_SPARSE_MMA_MASK
	.align		4
.L_45:
        /*0038*/ 	.byte	0x03, 0x50
        /*003a*/ 	.short	0x0000


	//----- nvinfo : EIATTR_MAXREG_COUNT
	.align		4
        /*003c*/ 	.byte	0x03, 0x1b
        /*003e*/ 	.short	0x00ff


	//----- nvinfo : EIATTR_MERCURY_ISA_VERSION
	.align		4
        /*0040*/ 	.byte	0x03, 0x5f
        /*0042*/ 	.short	0x0101


	//----- nvinfo : EIATTR_VRC_CTA_INIT_COUNT
	.align		4
        /*0044*/ 	.byte	0x02, 0x4a
	.zero		1
	.zero		1


	//----- nvinfo : EIATTR_EXIT_INSTR_OFFSETS
	.align		4
        /*0048*/ 	.byte	0x04, 0x1c
        /*004a*/ 	.short	(.L_47 - .L_46)


	//   ....[0]....
.L_46:
        /*004c*/ 	.word	0x00000090


	//   ....[1]....
        /*0050*/ 	.word	0x00000520


	//   ....[2]....
        /*0054*/ 	.word	0x00000680


	//----- nvinfo : EIATTR_CRS_STACK_SIZE
	.align		4
.L_47:
        /*0058*/ 	.byte	0x04, 0x1e
        /*005a*/ 	.short	(.L_49 - .L_48)
.L_48:
        /*005c*/ 	.word	0x00000000


	//----- nvinfo : EIATTR_CBANK_PARAM_SIZE
	.align		4
.L_49:
        /*0060*/ 	.byte	0x03, 0x19
        /*0062*/ 	.short	0x0014


	//----- nvinfo : EIATTR_PARAM_CBANK
	.align		4
        /*0064*/ 	.byte	0x04, 0x0a
        /*0066*/ 	.short	(.L_51 - .L_50)
	.align		4
.L_50:
        /*0068*/ 	.word	index@(.nv.constant0._Z19Matrix_AllValue_SetPflf)
        /*006c*/ 	.short	0x0380
        /*006e*/ 	.short	0x0014


	//----- nvinfo : EIATTR_SW_WAR
	.align		4
.L_51:
        /*0070*/ 	.byte	0x04, 0x36
        /*0072*/ 	.short	(.L_53 - .L_52)
.L_52:
        /*0074*/ 	.word	0x00000008
.L_53:


//--------------------- .nv.info._Z24Kinship_Matrix_NormalizePflf --------------------------
	.section	.nv.info._Z24Kinship_Matrix_NormalizePflf,"",@"SHT_CUDA_INFO"
	.sectionflags	@""
	.align	4


	//----- nvinfo : EIATTR_CUDA_API_VERSION
	.align		4
        /*0000*/ 	.byte	0x04, 0x37
        /*0002*/ 	.short	(.L_55 - .L_54)
.L_54:
        /*0004*/ 	.word	0x00000082


	//----- nvinfo : EIATTR_KPARAM_INFO
	.align		4
.L_55:
        /*0008*/ 	.byte	0x04, 0x17
        /*000a*/ 	.short	(.L_57 - .L_56)
.L_56:
        /*000c*/ 	.word	0x00000000
        /*0010*/ 	.short	0x0002
        /*0012*/ 	.short	0x0010
        /*0014*/ 	.byte	0x00, 0xf0, 0x11, 0x00


	//----- nvinfo : EIATTR_KPARAM_INFO
	.align		4
.L_57:
        /*0018*/ 	.byte	0x04, 0x17
        /*001a*/ 	.short	(.L_59 - .L_58)
.L_58:
        /*001c*/ 	.word	0x00000000
        /*0020*/ 	.short	0x0001
        /*0022*/ 	.short	0x0008
        /*0024*/ 	.byte	0x00, 0xf0, 0x21, 0x00


	//----- nvinfo : EIATTR_KPARAM_INFO
	.align		4
.L_59:
        /*0028*/ 	.byte	0x04, 0x17
        /*002a*/ 	.short	(.L_61 - .L_60)
.L_60:
        /*002c*/ 	.word	0x00000000
        /*0030*/ 	.short	0x0000
        /*0032*/ 	.short	0x0000
        /*0034*/ 	.byte	0x00, 0xf5, 0x21, 0x00


	//----- nvinfo : EIATTR_SPARSE_MMA_MASK
	.align		4
.L_61:
        /*0038*/ 	.byte	0x03, 0x50
        /*003a*/ 	.short	0x0000


	//----- nvinfo : EIATTR_MAXREG_COUNT
	.align		4
        /*003c*/ 	.byte	0x03, 0x1b
        /*003e*/ 	.short	0x00ff


	//----- nvinfo : EIATTR_MERCURY_ISA_VERSION
	.align		4
        /*0040*/ 	.byte	0x03, 0x5f
        /*0042*/ 	.short	0x0101


	//----- nvinfo : EIATTR_VRC_CTA_INIT_COUNT
	.align		4
        /*0044*/ 	.byte	0x02, 0x4a
	.zero		1
	.zero		1


	//----- nvinfo : EIATTR_EXIT_INSTR_OFFSETS
	.align		4
        /*0048*/ 	.byte	0x04, 0x1c
        /*004a*/ 	.short	(.L_63 - .L_62)


	//   ....[0]....
.L_62:
        /*004c*/ 	.word	0x000000b0


	//   ....[1]....
        /*0050*/ 	.word	0x00000600


	//   ....[2]....
        /*0054*/ 	.word	0x00000ad0


	//----- nvinfo : EIATTR_CRS_STACK_SIZE
	.align		4
.L_63:
        /*0058*/ 	.byte	0x04, 0x1e
        /*005a*/ 	.short	(.L_65 - .L_64)
.L_64:
        /*005c*/ 	.word	0x00000000


	//----- nvinfo : EIATTR_CBANK_PARAM_SIZE
	.align		4
.L_65:
        /*0060*/ 	.byte	0x03, 0x19
        /*0062*/ 	.short	0x0014


	//----- nvinfo : EIATTR_PARAM_CBANK
	.align		4
        /*0064*/ 	.byte	0x04, 0x0a
        /*0066*/ 	.short	(.L_67 - .L_66)
	.align		4
.L_66:
        /*0068*/ 	.word	index@(.nv.constant0._Z24Kinship_Matrix_NormalizePflf)
        /*006c*/ 	.short	0x0380
        /*006e*/ 	.short	0x0014


	//----- nvinfo : EIATTR_SW_WAR
	.align		4
.L_67:
        /*0070*/ 	.byte	0x04, 0x36
        /*0072*/ 	.short	(.L_69 - .L_68)
.L_68:
        /*0074*/ 	.word	0x00000008
.L_69:


//--------------------- .nv.info._Z18Kinship_Matrix_AddPfS_l --------------------------
	.section	.nv.info._Z18Kinship_Matrix_AddPfS_l,"",@"SHT_CUDA_INFO"
	.sectionflags	@""
	.align	4


	//----- nvinfo : EIATTR_CUDA_API_VERSION
	.align		4
        /*0000*/ 	.byte	0x04, 0x37
        /*0002*/ 	.short	(.L_71 - .L_70)
.L_70:
        /*0004*/ 	.word	0x00000082


	//----- nvinfo : EIATTR_KPARAM_INFO
	.align		4
.L_71:
        /*0008*/ 	.byte	0x04, 0x17
        /*000a*/ 	.short	(.L_73 - .L_72)
.L_72:
        /*000c*/ 	.word	0x00000000
        /*0010*/ 	.short	0x0002
        /*0012*/ 	.short	0x0010
        /*0014*/ 	.byte	0x00, 0xf0, 0x21, 0x00


	//----- nvinfo : EIATTR_KPARAM_INFO
	.align		4
.L_73:
        /*0018*/ 	.byte	0x04, 0x17
        /*001a*/ 	.short	(.L_75 - .L_74)
.L_74:
        /*001c*/ 	.word	0x00000000
        /*0020*/ 	.short	0x0001
        /*0022*/ 	.short	0x0008
        /*0024*/ 	.byte	0x00, 0xf5, 0x21, 0x00


	//----- nvinfo : EIATTR_KPARAM_INFO
	.align		4
.L_75:
        /*0028*/ 	.byte	0x04, 0x17
        /*002a*/ 	.short	(.L_77 - .L_76)
.L_76:
        /*002c*/ 	.word	0x00000000
        /*0030*/ 	.short	0x0000
        /*0032*/ 	.short	0x0000
        /*0034*/ 	.byte	0x00, 0xf5, 0x21, 0x00


	//----- nvinfo : EIATTR_SPARSE_MMA_MASK
	.align		4
.L_77:
        /*0038*/ 	.byte	0x03, 0x50
        /*003a*/ 	.short	0x0000


	//----- nvinfo : EIATTR_MAXREG_COUNT
	.align		4
        /*003c*/ 	.byte	0x03, 0x1b
        /*003e*/ 	.short	0x00ff


	//----- nvinfo : EIATTR_MERCURY_ISA_VERSION
	.align		4
        /*0040*/ 	.byte	0x03, 0x5f
        /*0042*/ 	.short	0x0101


	//----- nvinfo : EIATTR_VRC_CTA_INIT_COUNT
	.align		4
        /*0044*/ 	.byte	0x02, 0x4a
	.zero		1
	.zero		1


	//----- nvinfo : EIATTR_EXIT_INSTR_OFFSETS
	.align		4
        /*0048*/ 	.byte	0x04, 0x1c
        /*004a*/ 	.short	(.L_79 - .L_78)


	//   ....[0]....
.L_78:
        /*004c*/ 	.word	0x000000b0


	//   ....[1]....
        /*0050*/ 	.word	0x00000550


	//   ....[2]....
        /*0054*/ 	.word	0x00000810


	//----- nvinfo : EIATTR_CRS_STACK_SIZE
	.align		4
.L_79:
        /*0058*/ 	.byte	0x04, 0x1e
        /*005a*/ 	.short	(.L_81 - .L_80)
.L_80:
        /*005c*/ 	.word	0x00000000


	//----- nvinfo : EIATTR_CBANK_PARAM_SIZE
	.align		4
.L_81:
        /*0060*/ 	.byte	0x03, 0x19
        /*0062*/ 	.short	0x0018


	//----- nvinfo : EIATTR_PARAM_CBANK
	.align		4
        /*0064*/ 	.byte	0x04, 0x0a
        /*0066*/ 	.short	(.L_83 - .L_82)
	.align		4
.L_82:
        /*0068*/ 	.word	index@(.nv.constant0._Z18Kinship_Matrix_AddPfS_l)
        /*006c*/ 	.short	0x0380
        /*006e*/ 	.short	0x0018


	//----- nvinfo : EIATTR_SW_WAR
	.align		4
.L_83:
        /*0070*/ 	.byte	0x04, 0x36
        /*0072*/ 	.short	(.L_85 - .L_84)
.L_84:
        /*0074*/ 	.word	0x00000008
.L_85:


//--------------------- .nv.info._Z18Kinship_Matrix_CalPfS_S_ii --------------------------
	.section	.nv.info._Z18Kinship_Matrix_CalPfS_S_ii,"",@"SHT_CUDA_INFO"
	.sectionflags	@""
	.align	4


	//----- nvinfo : EIATTR_CUDA_API_VERSION
	.align		4
        /*0000*/ 	.byte	0x04, 0x37
        /*0002*/ 	.short	(.L_87 - .L_86)
.L_86:
        /*0004*/ 	.word	0x00000082


	//----- nvinfo : EIATTR_KPARAM_INFO
	.align		4
.L_87:
        /*0008*/ 	.byte	0x04, 0x17
        /*000a*/ 	.short	(.L_89 - .L_88)
.L_88:
        /*000c*/ 	.word	0x00000000
        /*0010*/ 	.short	0x0004
        /*0012*/ 	.short	0x001c
        /*0014*/ 	.byte	0x00, 0xf0, 0x11, 0x00


	//----- nvinfo : EIATTR_KPARAM_INFO
	.align		4
.L_89:
        /*0018*/ 	.byte	0x04, 0x17
        /*001a*/ 	.short	(.L_91 - .L_90)
.L_90:
        /*001c*/ 	.word	0x00000000
        /*0020*/ 	.short	0x0003
        /*0022*/ 	.short	0x0018
        /*0024*/ 	.byte	0x00, 0xf0, 0x11, 0x00


	//----- nvinfo : EIATTR_KPARAM_INFO
	.align		4
.L_91:
        /*0028*/ 	.byte	0x04, 0x17
        /*002a*/ 	.short	(.L_93 - .L_92)
.L_92:
        /*002c*/ 	.word	0x00000000
        /*0030*/ 	.short	0x0002
        /*0032*/ 	.short	0x0010
        /*0034*/ 	.byte	0x00, 0xf5, 0x21, 0x00


	//----- nvinfo : EIATTR_KPARAM_INFO
	.align		4
.L_93:
        /*0038*/ 	.byte	0x04, 0x17
        /*003a*/ 	.short	(.L_95 - .L_94)
.L_94:
        /*003c*/ 	.word	0x00000000
        /*0040*/ 	.short	0x0001
        /*0042*/ 	.short	0x0008
        /*0044*/ 	.byte	0x00, 0xf5, 0x21, 0x00


	//----- nvinfo : EIATTR_KPARAM_INFO
	.align		4
.L_95:
        /*0048*/ 	.byte	0x04, 0x17
        /*004a*/ 	.short	(.L_97 - .L_96)
.L_96:
        /*004c*/ 	.word	0x00000000
        /*0050*/ 	.short	0x0000
        /*0052*/ 	.short	0x0000
        /*0054*/ 	.byte	0x00, 0xf5, 0x21, 0x00


	//----- nvinfo : EIATTR_SPARSE_MMA_MASK
	.align		4
.L_97:
        /*0058*/ 	.byte	0x03, 0x50
        /*005a*/ 	.short	0x0000


	//----- nvinfo : EIATTR_MAXREG_COUNT
	.align		4
        /*005c*/ 	.byte	0x03, 0x1b
        /*005e*/ 	.short	0x00ff


	//----- nvinfo : EIATTR_NUM_BARRIERS
	.align		4
        /*0060*/ 	.byte	0x02, 0x4c
        /*0062*/ 	.byte	0x01
	.zero		1


	//----- nvinfo : EIATTR_MERCURY_ISA_VERSION
	.align		4
        /*0064*/ 	.byte	0x03, 0x5f
        /*0066*/ 	.short	0x0101


	//----- nvinfo : EIATTR_VRC_CTA_INIT_COUNT
	.align		4
        /*0068*/ 	.byte	0x02, 0x4a
	.zero		1
	.zero		1


	//----- nvinfo : EIATTR_EXIT_INSTR_OFFSETS
	.align		4
        /*006c*/ 	.byte	0x04, 0x1c
        /*006e*/ 	.short	(.L_99 - .L_98)


	//   ....[0]....
.L_98:
        /*0070*/ 	.word	0x00000850


	//----- nvinfo : EIATTR_CBANK_PARAM_SIZE
	.align		4
.L_99:
        /*0074*/ 	.byte	0x03, 0x19
        /*0076*/ 	.short	0x0020


	//----- nvinfo : EIATTR_PARAM_CBANK
	.align		4
        /*0078*/ 	.byte	0x04, 0x0a
        /*007a*/ 	.short	(.L_101 - .L_100)
	.align		4
.L_100:
        /*007c*/ 	.word	index@(.nv.constant0._Z18Kinship_Matrix_CalPfS_S_ii)
        /*0080*/ 	.short	0x0380
        /*0082*/ 	.short	0x0020


	//----- nvinfo : EIATTR_SW_WAR
	.align		4
.L_101:
        /*0084*/ 	.byte	0x04, 0x36
        /*0086*/ 	.short	(.L_103 - .L_102)
.L_102:
        /*0088*/ 	.word	0x00000008
.L_103:


//--------------------- .nv.info._Z25Genotype_Matrix_TransposePfS_ii --------------------------
	.section	.nv.info._Z25Genotype_Matrix_TransposePfS_ii,"",@"SHT_CUDA_INFO"
	.sectionflags	@""
	.align	4


	//----- nvinfo : EIATTR_CUDA_API_VERSION
	.align		4
        /*0000*/ 	.byte	0x04, 0x37
        /*0002*/ 	.short	(.L_105 - .L_104)
.L_104:
        /*0004*/ 	.word	0x00000082


	//----- nvinfo : EIATTR_KPARAM_INFO
	.align		4
.L_105:
        /*0008*/ 	.byte	0x04, 0x17
        /*000a*/ 	.short	(.L_107 - .L_106)
.L_106:
        /*000c*/ 	.word	0x00000000
        /*0010*/ 	.short	0x0003
        /*0012*/ 	.short	0x0014
        /*0014*/ 	.byte	0x00, 0xf0, 0x11, 0x00


	//----- nvinfo : EIATTR_KPARAM_INFO
	.align		4
.L_107:
        /*0018*/ 	.byte	0x04, 0x17
        /*001a*/ 	.short	(.L_109 - .L_108)
.L_108:
        /*001c*/ 	.word	0x00000000
        /*0020*/ 	.short	0x0002
        /*0022*/ 	.short	0x0010
        /*0024*/ 	.byte	0x00, 0xf0, 0x11, 0x00


	//----- nvinfo : EIATTR_KPARAM_INFO
	.align		4
.L_109:
        /*0028*/ 	.byte	0x04, 0x17
        /*002a*/ 	.short	(.L_111 - .L_110)
.L_110:
        /*002c*/ 	.word	0x00000000
        /*0030*/ 	.short	0x0001
        /*0032*/ 	.short	0x0008
        /*0034*/ 	.byte	0x00, 0xf5, 0x21, 0x00


	//----- nvinfo : EIATTR_KPARAM_INFO
	.align		4
.L_111:
        /*0038*/ 	.byte	0x04, 0x17
        /*003a*/ 	.short	(.L_113 - .L_112)
.L_112:
        /*003c*/ 	.word	0x00000000
        /*0040*/ 	.short	0x0000
        /*0042*/ 	.short	0x0000
        /*0044*/ 	.byte	0x00, 0xf5, 0x21, 0x00


	//----- nvinfo : EIATTR_SPARSE_MMA_MASK
	.align		4
.L_113:
        /*0048*/ 	.byte	0x03, 0x50
        /*004a*/ 	.short	0x0000


	//----- nvinfo : EIATTR_MAXREG_COUNT
	.align		4
        /*004c*/ 	.byte	0x03, 0x1b
        /*004e*/ 	.short	0x00ff


	//----- nvinfo : EIATTR_NUM_BARRIERS
	.align		4
        /*0050*/ 	.byte	0x02, 0x4c
        /*0052*/ 	.byte	0x01
	.zero		1


	//----- nvinfo : EIATTR_MERCURY_ISA_VERSION
	.align		4
        /*0054*/ 	.byte	0x03, 0x5f
        /*0056*/ 	.short	0x0101


	//----- nvinfo : EIATTR_VRC_CTA_INIT_COUNT
	.align		4
        /*0058*/ 	.byte	0x02, 0x4a
	.zero		1
	.zero		1


	//----- nvinfo : EIATTR_EXIT_INSTR_OFFSETS
	.align		4
        /*005c*/ 	.byte	0x04, 0x1c
        /*005e*/ 	.short	(.L_115 - .L_114)


	//   ....[0]....
.L_114:
        /*0060*/ 	.word	0x000001d0


	//----- nvinfo : EIATTR_CBANK_PARAM_SIZE
	.align		4
.L_115:
        /*0064*/ 	.byte	0x03, 0x19
        /*0066*/ 	.short	0x0018


	//----- nvinfo : EIATTR_PARAM_CBANK
	.align		4
        /*0068*/ 	.byte	0x04, 0x0a
        /*006a*/ 	.short	(.L_117 - .L_116)
	.align		4
.L_116:
        /*006c*/ 	.word	index@(.nv.constant0._Z25Genotype_Matrix_TransposePfS_ii)
        /*0070*/ 	.short	0x0380
        /*0072*/ 	.short	0x0018


	//----- nvinfo : EIATTR_SW_WAR
	.align		4
.L_117:
        /*0074*/ 	.byte	0x04, 0x36
        /*0076*/ 	.short	(.L_119 - .L_118)
.L_118:
        /*0078*/ 	.word	0x00000008
.L_119:


//--------------------- .nv.callgraph             --------------------------
	.section	.nv.callgraph,"",@"SHT_CUDA_CALLGRAPH"
	.align	4
	.sectionentsize	8
	.align		4
        /*0000*/ 	.word	0x00000000
	.align		4
        /*0004*/ 	.word	0xffffffff
	.align		4
        /*0008*/ 	.word	0x00000000
	.align		4
        /*000c*/ 	.word	0xfffffffe
	.align		4
        /*0010*/ 	.word	0x00000000
	.align		4
        /*0014*/ 	.word	0xfffffffd
	.align		4
        /*0018*/ 	.word	0x00000000
	.align		4
        /*001c*/ 	.word	0xfffffffc


//--------------------- .text._Z19Matrix_AllValue_SetPflf --------------------------
	.section	.text._Z19Matrix_AllValue_SetPflf,"ax",@progbits
	.align	128
        .global         _Z19Matrix_AllValue_SetPflf
        .type           _Z19Matrix_AllValue_SetPflf,@function
        .size           _Z19Matrix_AllValue_SetPflf,(.L_x_49 - _Z19Matrix_AllValue_SetPflf)
        .other          _Z19Matrix_AllValue_SetPflf,@"STO_CUDA_ENTRY STV_DEFAULT"
_Z19Matrix_AllValue_SetPflf:
.text._Z19Matrix_AllValue_SetPflf:
[----:B------:R-:W-:Y:S01]  /*0000*/  LDC R1, c[0x0][0x37c] ;  /* 0x0000df00ff017b82 */ /* 0x000fe20000000800 */
[----:B------:R-:W0:Y:S07]  /*0010*/  S2R R3, SR_TID.X ;  /* 0x0000000000037919 */ /* 0x000e2e0000002100 */
[----:B------:R-:W0:Y:S01]  /*0020*/  S2UR UR4, SR_CTAID.X ;  /* 0x00000000000479c3 */ /* 0x000e220000002500 */
[----:B------:R-:W1:Y:S07]  /*0030*/  LDCU.64 UR6, c[0x0][0x388] ;  /* 0x00007100ff0677ac */ /* 0x000e6e0008000a00 */
[----:B------:R-:W0:Y:S02]  /*0040*/  LDC R0, c[0x0][0x360] ;  /* 0x0000d800ff007b82 */ /* 0x000e240000000800 */
[----:B0-----:R-:W-:-:S05]  /*0050*/  IMAD R3, R0, UR4, R3 ;  /* 0x0000000400037c24 */ /* 0x001fca000f8e0203 */
[----:B-1----:R-:W-:Y:S02]  /*0060*/  ISETP.GE.U32.AND P0, PT, R3, UR6, PT ;  /* 0x0000000603007c0c */ /* 0x002fe4000bf06070 */
[----:B------:R-:W-:-:S04]  /*0070*/  SHF.R.S32.HI R2, RZ, 0x1f, R3 ;  /* 0x0000001fff027819 */ /* 0x000fc80000011403 */
[----:B------:R-:W-:-:S13]  /*0080*/  ISETP.GE.AND.EX P0, PT, R2, UR7, PT, P0 ;  /* 0x0000000702007c0c */ /* 0x000fda000bf06300 */
[----:B------:R-:W-:Y:S05]  /*0090*/  @P0 EXIT ;  /* 0x000000000000094d */ /* 0x000fea0003800000 */
[----:B------:R-:W0:Y:S01]  /*00a0*/  LDCU UR4, c[0x0][0x370] ;  /* 0x00006e00ff0477ac */ /* 0x000e220008000800 */
[----:B------:R-:W-:Y:S01]  /*00b0*/  BSSY.RECONVERGENT B0, `(.L_x_0) ;  /* 0x0000027000007945 */ /* 0x000fe20003800200 */
[----:B0-----:R-:W-:-:S05]  /*00c0*/  IMAD R0, R0, UR4, RZ ;  /* 0x0000000400007c24 */ /* 0x001fca000f8e02ff */
[----:B------:R-:W-:Y:S02]  /*00d0*/  IADD3 R8, P0, PT, R0, R3, RZ ;  /* 0x0000000300087210 */ /* 0x000fe40007f1e0ff */
[----:B------:R-:W-:Y:S02]  /*00e0*/  SHF.R.S32.HI R5, RZ, 0x1f, R0 ;  /* 0x0000001fff057819 */ /* 0x000fe40000011400 */
[----:B------:R-:W-:-:S03]  /*00f0*/  ISETP.GT.U32.AND P1, PT, R8, UR6, PT ;  /* 0x0000000608007c0c */ /* 0x000fc6000bf24070 */
[----:B------:R-:W-:Y:S01]  /*0100*/  IMAD.X R9, R5, 0x1, R2, P0 ;  /* 0x0000000105097824 */ /* 0x000fe200000e0602 */
[----:B------:R-:W-:-:S04]  /*0110*/  ISETP.GE.U32.AND P0, PT, R8, UR6, PT ;  /* 0x0000000608007c0c */ /* 0x000fc8000bf06070 */
[C---:B------:R-:W-:Y:S02]  /*0120*/  ISETP.GT.AND.EX P1, PT, R9.reuse, UR7, PT, P1 ;  /* 0x0000000709007c0c */ /* 0x040fe4000bf24310 */
[C---:B------:R-:W-:Y:S02]  /*0130*/  ISETP.GE.AND.EX P0, PT, R9.reuse, UR7, PT, P0 ;  /* 0x0000000709007c0c */ /* 0x040fe4000bf06300 */
[----:B------:R-:W-:Y:S02]  /*0140*/  SEL R7, R8, UR6, P1 ;  /* 0x0000000608077c07 */ /* 0x000fe40008800000 */
[----:B------:R-:W-:Y:S02]  /*0150*/  SEL R4, RZ, 0x1, P0 ;  /* 0x00000001ff047807 */ /* 0x000fe40000000000 */
[----:B------:R-:W-:Y:S02]  /*0160*/  SEL R6, R9, UR7, P1 ;  /* 0x0000000709067c07 */ /* 0x000fe40008800000 */
[----:B------:R-:W-:-:S04]  /*0170*/  IADD3 R7, P0, P1, R7, -R8, -R4 ;  /* 0x8000000807077210 */ /* 0x000fc8000791e804 */
[----:B------:R-:W-:-:S04]  /*0180*/  IADD3.X R6, PT, PT, R6, -0x1, ~R9, P0, P1 ;  /* 0xffffffff06067810 */ /* 0x000fc800007e2c09 */
[----:B------:R-:W-:-:S04]  /*0190*/  LOP3.LUT R8, R6, R5, RZ, 0xfc, !PT ;  /* 0x0000000506087212 */ /* 0x000fc800078efcff */
[----:B------:R-:W-:-:S13]  /*01a0*/  ISETP.NE.U32.AND P0, PT, R8, RZ, PT ;  /* 0x000000ff0800720c */ /* 0x000fda0003f05070 */
[----:B------:R-:W-:Y:S05]  /*01b0*/  @P0 BRA `(.L_x_1) ;  /* 0x0000000000500947 */ /* 0x000fea0003800000 */
[----:B------:R-:W0:Y:S01]  /*01c0*/  I2F.U32.RP R6, R0 ;  /* 0x0000000000067306 */ /* 0x000e220000209000 */
[----:B------:R-:W-:Y:S01]  /*01d0*/  IMAD.MOV R11, RZ, RZ, -R0 ;  /* 0x000000ffff0b7224 */ /* 0x000fe200078e0a00 */
[----:B------:R-:W-:-:S06]  /*01e0*/  ISETP.NE.U32.AND P2, PT, R0, RZ, PT ;  /* 0x000000ff0000720c */ /* 0x000fcc0003f45070 */
[----:B0-----:R-:W0:Y:S02]  /*01f0*/  MUFU.RCP R6, R6 ;  /* 0x0000000600067308 */ /* 0x001e240000001000 */
[----:B0-----:R-:W-:-:S06]  /*0200*/  VIADD R8, R6, 0xffffffe ;  /* 0x0ffffffe06087836 */ /* 0x001fcc0000000000 */
[----:B------:R0:W1:Y:S02]  /*0210*/  F2I.FTZ.U32.TRUNC.NTZ R9, R8 ;  /* 0x0000000800097305 */ /* 0x000064000021f000 */
[----:B0-----:R-:W-:Y:S02]  /*0220*/  IMAD.MOV.U32 R8, RZ, RZ, RZ ;  /* 0x000000ffff087224 */ /* 0x001fe400078e00ff */
[----:B-1----:R-:W-:-:S04]  /*0230*/  IMAD R11, R11, R9, RZ ;  /* 0x000000090b0b7224 */ /* 0x002fc800078e02ff */
[----:B------:R-:W-:-:S06]  /*0240*/  IMAD.HI.U32 R10, R9, R11, R8 ;  /* 0x0000000b090a7227 */ /* 0x000fcc00078e0008 */
[----:B------:R-:W-:-:S04]  /*0250*/  IMAD.HI.U32 R6, R10, R7, RZ ;  /* 0x000000070a067227 */ /* 0x000fc800078e00ff */
[----:B------:R-:W-:-:S04]  /*0260*/  IMAD.MOV R9, RZ, RZ, -R6 ;  /* 0x000000ffff097224 */ /* 0x000fc800078e0a06 */
[----:B------:R-:W-:-:S05]  /*0270*/  IMAD R7, R0, R9, R7 ;  /* 0x0000000900077224 */ /* 0x000fca00078e0207 */
[----:B------:R-:W-:-:S13]  /*0280*/  ISETP.GE.U32.AND P0, PT, R7, R0, PT ;  /* 0x000000000700720c */ /* 0x000fda0003f06070 */
[----:B------:R-:W-:Y:S02]  /*0290*/  @P0 IMAD.IADD R7, R7, 0x1, -R0 ;  /* 0x0000000107070824 */ /* 0x000fe400078e0a00 */
[----:B------:R-:W-:-:S03]  /*02a0*/  @P0 VIADD R6, R6, 0x1 ;  /* 0x0000000106060836 */ /* 0x000fc60000000000 */
[----:B------:R-:W-:Y:S01]  /*02b0*/  ISETP.GE.U32.AND P1, PT, R7, R0, PT ;  /* 0x000000000700720c */ /* 0x000fe20003f26070 */
[----:B------:R-:W-:-:S12]  /*02c0*/  IMAD.MOV.U32 R7, RZ, RZ, RZ ;  /* 0x000000ffff077224 */ /* 0x000fd800078e00ff */
[----:B------:R-:W-:Y:S01]  /*02d0*/  @P1 VIADD R6, R6, 0x1 ;  /* 0x0000000106061836 */ /* 0x000fe20000000000 */
[----:B------:R-:W-:Y:S01]  /*02e0*/  @!P2 LOP3.LUT R6, RZ, R0, RZ, 0x33, !PT ;  /* 0x00000000ff06a212 */ /* 0x000fe200078e33ff */
[----:B------:R-:W-:Y:S06]  /*02f0*/  BRA `(.L_x_2) ;  /* 0x0000000000087947 */ /* 0x000fec0003800000 */
.L_x_1:
[----:B------:R-:W-:-:S07]  /*0300*/  MOV R8, 0x320 ;  /* 0x0000032000087802 */ /* 0x000fce0000000f00 */
[----:B------:R-:W-:Y:S05]  /*0310*/  CALL.REL.NOINC `($__internal_0_$__cuda_sm20_div_u64) ;  /* 0x0000000000dc7944 */ /* 0x000fea0003c00000 */
.L_x_2:
[----:B------:R-:W-:Y:S05]  /*0320*/  BSYNC.RECONVERGENT B0 ;  /* 0x0000000000007941 */ /* 0x000fea0003800200 */
.L_x_0:
[----:B------:R-:W-:Y:S01]  /*0330*/  IADD3 R4, P0, PT, R6, R4, RZ ;  /* 0x0000000406047210 */ /* 0x000fe20007f1e0ff */
[----:B------:R-:W0:Y:S01]  /*0340*/  LDCU.64 UR4, c[0x0][0x358] ;  /* 0x00006b00ff0477ac */ /* 0x000e220008000a00 */
[----:B------:R-:W-:Y:S02]  /*0350*/  BSSY.RECONVERGENT B0, `(.L_x_3) ;  /* 0x000001c000007945 */ /* 0x000fe40003800200 */
[C---:B------:R-:W-:Y:S01]  /*0360*/  LOP3.LUT R8, R4.reuse, 0x3, RZ, 0xc0, !PT ;  /* 0x0000000304087812 */ /* 0x040fe200078ec0ff */
[----:B------:R-:W-:Y:S01]  /*0370*/  IMAD.X R6, RZ, RZ, R7, P0 ;  /* 0x000000ffff067224 */ /* 0x000fe200000e0607 */
[----:B------:R-:W-:Y:S02]  /*0380*/  ISETP.GE.U32.AND P0, PT, R4, 0x3, PT ;  /* 0x000000030400780c */ /* 0x000fe40003f06070 */
[----:B------:R-:W-:Y:S02]  /*0390*/  ISETP.NE.U32.AND P1, PT, R8, 0x3, PT ;  /* 0x000000030800780c */ /* 0x000fe40003f25070 */
[----:B------:R-:W-:-:S02]  /*03a0*/  ISETP.GE.U32.AND.EX P0, PT, R6, RZ, PT, P0 ;  /* 0x000000ff0600720c */ /* 0x000fc40003f06100 */
[----:B------:R-:W-:-:S13]  /*03b0*/  ISETP.NE.AND.EX P1, PT, RZ, RZ, PT, P1 ;  /* 0x000000ffff00720c */ /* 0x000fda0003f25310 */
[----:B0-----:R-:W-:Y:S05]  /*03c0*/  @!P1 BRA `(.L_x_4) ;  /* 0x0000000000509947 */ /* 0x001fea0003800000 */
[----:B------:R-:W0:Y:S01]  /*03d0*/  LDCU.64 UR6, c[0x0][0x380] ;  /* 0x00007000ff0677ac */ /* 0x000e220008000a00 */
[----:B------:R-:W1:Y:S01]  /*03e0*/  LDC R13, c[0x0][0x390] ;  /* 0x0000e400ff0d7b82 */ /* 0x000e620000000800 */
[----:B------:R-:W-:Y:S01]  /*03f0*/  VIADD R4, R4, 0x1 ;  /* 0x0000000104047836 */ /* 0x000fe20000000000 */
[----:B------:R-:W-:Y:S01]  /*0400*/  SHF.L.U64.HI R11, R0, 0x2, R5 ;  /* 0x00000002000b7819 */ /* 0x000fe20000010205 */
[----:B------:R-:W-:-:S03]  /*0410*/  IMAD.MOV.U32 R8, RZ, RZ, RZ ;  /* 0x000000ffff087224 */ /* 0x000fc600078e00ff */
[----:B------:R-:W-:Y:S02]  /*0420*/  LOP3.LUT R4, R4, 0x3, RZ, 0xc0, !PT ;  /* 0x0000000304047812 */ /* 0x000fe400078ec0ff */
[----:B0-----:R-:W-:-:S04]  /*0430*/  LEA R9, P1, R3, UR6, 0x2 ;  /* 0x0000000603097c11 */ /* 0x001fc8000f8210ff */
[----:B------:R-:W-:-:S09]  /*0440*/  LEA.HI.X R10, R3, UR7, R2, 0x2, P1 ;  /* 0x00000007030a7c11 */ /* 0x000fd200088f1402 */
.L_x_5:
[----:B------:R-:W-:Y:S01]  /*0450*/  IMAD.MOV.U32 R6, RZ, RZ, R9 ;  /* 0x000000ffff067224 */ /* 0x000fe200078e0009 */
[----:B------:R-:W-:Y:S01]  /*0460*/  IADD3 R4, P1, PT, R4, -0x1, RZ ;  /* 0xffffffff04047810 */ /* 0x000fe20007f3e0ff */
[----:B------:R-:W-:Y:S01]  /*0470*/  IMAD.MOV.U32 R7, RZ, RZ, R10 ;  /* 0x000000ffff077224 */ /* 0x000fe200078e000a */
[----:B------:R-:W-:Y:S02]  /*0480*/  IADD3 R3, P2, PT, R0, R3, RZ ;  /* 0x0000000300037210 */ /* 0x000fe40007f5e0ff */
[----:B------:R-:W-:Y:S02]  /*0490*/  IADD3.X R8, PT, PT, R8, -0x1, RZ, P1, !PT ;  /* 0xffffffff08087810 */ /* 0x000fe40000ffe4ff */
[----:B-1----:R0:W-:Y:S01]  /*04a0*/  STG.E desc[UR4][R6.64], R13 ;  /* 0x0000000d06007986 */ /* 0x0021e2000c101904 */
[----:B------:R-:W-:Y:S01]  /*04b0*/  ISETP.NE.U32.AND P1, PT, R4, RZ, PT ;  /* 0x000000ff0400720c */ /* 0x000fe20003f25070 */
[----:B------:R-:W-:Y:S01]  /*04c0*/  IMAD.X R2, R5, 0x1, R2, P2 ;  /* 0x0000000105027824 */ /* 0x000fe200010e0602 */
[----:B------:R-:W-:-:S02]  /*04d0*/  LEA R9, P3, R0, R9, 0x2 ;  /* 0x0000000900097211 */ /* 0x000fc400078610ff */
[----:B------:R-:W-:-:S03]  /*04e0*/  ISETP.NE.AND.EX P1, PT, R8, RZ, PT, P1 ;  /* 0x000000ff0800720c */ /* 0x000fc60003f25310 */
[----:B------:R-:W-:-:S10]  /*04f0*/  IMAD.X R10, R10, 0x1, R11, P3 ;  /* 0x000000010a0a7824 */ /* 0x000fd400018e060b */
[----:B0-----:R-:W-:Y:S05]  /*0500*/  @P1 BRA `(.L_x_5) ;  /* 0xfffffffc00d01947 */ /* 0x001fea000383ffff */
.L_x_4:
[----:B------:R-:W-:Y:S05]  /*0510*/  BSYNC.RECONVERGENT B0 ;  /* 0x0000000000007941 */ /* 0x000fea0003800200 */
.L_x_3:
[----:B------:R-:W-:Y:S05]  /*0520*/  @!P0 EXIT ;  /* 0x000000000000894d */ /* 0x000fea0003800000 */
[----:B------:R-:W0:Y:S01]  /*0530*/  LDC R17, c[0x0][0x390] ;  /* 0x0000e400ff117b82 */ /* 0x000e220000000800 */
[C---:B------:R-:W-:Y:S01]  /*0540*/  SHF.L.U64.HI R13, R0.reuse, 0x2, R5 ;  /* 0x00000002000d7819 */ /* 0x040fe20000010205 */
[----:B------:R-:W-:Y:S01]  /*0550*/  IMAD.SHL.U32 R15, R0, 0x4, RZ ;  /* 0x00000004000f7824 */ /* 0x000fe200078e00ff */
[----:B------:R-:W1:Y:S06]  /*0560*/  LDCU.128 UR8, c[0x0][0x380] ;  /* 0x00007000ff0877ac */ /* 0x000e6c0008000c00 */
.L_x_6:
[----:B-1----:R-:W-:-:S04]  /*0570*/  LEA R4, P0, R3, UR8, 0x2 ;  /* 0x0000000803047c11 */ /* 0x002fc8000f8010ff */
[----:B------:R-:W-:Y:S02]  /*0580*/  LEA.HI.X R5, R3, UR9, R2, 0x2, P0 ;  /* 0x0000000903057c11 */ /* 0x000fe400080f1402 */
[----:B------:R-:W-:-:S03]  /*0590*/  IADD3 R6, P0, PT, R4, R15, RZ ;  /* 0x0000000f04067210 */ /* 0x000fc60007f1e0ff */
[----:B0-----:R2:W-:Y:S02]  /*05a0*/  STG.E desc[UR4][R4.64], R17 ;  /* 0x0000001104007986 */ /* 0x0015e4000c101904 */
[----:B------:R-:W-:Y:S01]  /*05b0*/  IMAD.X R7, R5, 0x1, R13, P0 ;  /* 0x0000000105077824 */ /* 0x000fe200000e060d */
[----:B------:R-:W-:-:S04]  /*05c0*/  IADD3 R8, P0, PT, R6, R15, RZ ;  /* 0x0000000f06087210 */ /* 0x000fc80007f1e0ff */
[----:B------:R2:W-:Y:S01]  /*05d0*/  STG.E desc[UR4][R6.64], R17 ;  /* 0x0000001106007986 */ /* 0x0005e2000c101904 */
[----:B------:R-:W-:Y:S01]  /*05e0*/  IMAD.X R9, R7, 0x1, R13, P0 ;  /* 0x0000000107097824 */ /* 0x000fe200000e060d */
[----:B------:R-:W-:-:S04]  /*05f0*/  IADD3 R10, P0, PT, R8, R15, RZ ;  /* 0x0000000f080a7210 */ /* 0x000fc80007f1e0ff */
[----:B------:R2:W-:Y:S01]  /*0600*/  STG.E desc[UR4][R8.64], R17 ;  /* 0x0000001108007986 */ /* 0x0005e2000c101904 */
[----:B------:R-:W-:Y:S01]  /*0610*/  IMAD.X R11, R9, 0x1, R13, P0 ;  /* 0x00000001090b7824 */ /* 0x000fe200000e060d */
[----:B------:R-:W-:-:S04]  /*0620*/  IADD3 R3, P0, PT, R3, R15, RZ ;  /* 0x0000000f03037210 */ /* 0x000fc80007f1e0ff */
[----:B------:R2:W-:Y:S01]  /*0630*/  STG.E desc[UR4][R10.64], R17 ;  /* 0x000000110a007986 */ /* 0x0005e2000c101904 */
[----:B------:R-:W-:Y:S01]  /*0640*/  IMAD.X R2, R2, 0x1, R13, P0 ;  /* 0x0000000102027824 */ /* 0x000fe200000e060d */
[----:B------:R-:W-:-:S04]  /*0650*/  ISETP.GE.U32.AND P0, PT, R3, UR10, PT ;  /* 0x0000000a03007c0c */ /* 0x000fc8000bf06070 */
[----:B------:R-:W-:-:S13]  /*0660*/  ISETP.GE.AND.EX P0, PT, R2, UR11, PT, P0 ;  /* 0x0000000b02007c0c */ /* 0x000fda000bf06300 */
[----:B--2---:R-:W-:Y:S05]  /*0670*/  @!P0 BRA `(.L_x_6) ;  /* 0xfffffffc00bc8947 */ /* 0x004fea000383ffff */
[----:B------:R-:W-:Y:S05]  /*0680*/  EXIT ;  /* 0x000000000000794d */ /* 0x000fea0003800000 */
        .weak           $__internal_0_$__cuda_sm20_div_u64
        .type           $__internal_0_$__cuda_sm20_div_u64,@function
        .size           $__internal_0_$__cuda_sm20_div_u64,(.L_x_49 - $__internal_0_$__cuda_sm20_div_u64)
$__internal_0_$__cuda_sm20_div_u64:
[----:B------:R-:W-:Y:S02]  /*0690*/  IMAD.MOV.U32 R14, RZ, RZ, R0 ;  /* 0x000000ffff0e7224 */ /* 0x000fe400078e0000 */
[----:B------:R-:W-:-:S04]  /*06a0*/  IMAD.MOV.U32 R15, RZ, RZ, R5 ;  /* 0x000000ffff0f7224 */ /* 0x000fc800078e0005 */
[----:B------:R-:W0:Y:S08]  /*06b0*/  I2F.U64.RP R9, R14 ;  /* 0x0000000e00097312 */ /* 0x000e300000309000 */
[----:B0-----:R-:W0:Y:S02]  /*06c0*/  MUFU.RCP R9, R9 ;  /* 0x0000000900097308 */ /* 0x001e240000001000 */
[----:B0-----:R-:W-:-:S06]  /*06d0*/  VIADD R10, R9, 0x1ffffffe ;  /* 0x1ffffffe090a7836 */ /* 0x001fcc0000000000 */
[----:B------:R-:W0:Y:S02]  /*06e0*/  F2I.U64.TRUNC R10, R10 ;  /* 0x0000000a000a7311 */ /* 0x000e24000020d800 */
[----:B0-----:R-:W-:-:S04]  /*06f0*/  IMAD.WIDE.U32 R12, R10, R0, RZ ;  /* 0x000000000a0c7225 */ /* 0x001fc800078e00ff */
[----:B------:R-:W-:Y:S01]  /*0700*/  IMAD R13, R10, R5, R13 ;  /* 0x000000050a0d7224 */ /* 0x000fe200078e020d */
[----:B------:R-:W-:-:S03]  /*0710*/  IADD3 R17, P0, PT, RZ, -R12, RZ ;  /* 0x8000000cff117210 */ /* 0x000fc60007f1e0ff */
[----:B------:R-:W-:Y:S02]  /*0720*/  IMAD R13, R11, R0, R13 ;  /* 0x000000000b0d7224 */ /* 0x000fe400078e020d */
[----:B------:R-:W-:-:S04]  /*0730*/  IMAD.HI.U32 R12, R10, R17, RZ ;  /* 0x000000110a0c7227 */ /* 0x000fc800078e00ff */
[----:B------:R-:W-:Y:S02]  /*0740*/  IMAD.X R19, RZ, RZ, ~R13, P0 ;  /* 0x000000ffff137224 */ /* 0x000fe400000e0e0d */
[----:B------:R-:W-:Y:S02]  /*0750*/  IMAD.MOV.U32 R13, RZ, RZ, R10 ;  /* 0x000000ffff0d7224 */ /* 0x000fe400078e000a */
[-C--:B------:R-:W-:Y:S02]  /*0760*/  IMAD R15, R11, R19.reuse, RZ ;  /* 0x000000130b0f7224 */ /* 0x080fe400078e02ff */
[----:B------:R-:W-:-:S04]  /*0770*/  IMAD.WIDE.U32 R12, P0, R10, R19, R12 ;  /* 0x000000130a0c7225 */ /* 0x000fc8000780000c */
[----:B------:R-:W-:-:S04]  /*0780*/  IMAD.HI.U32 R9, R11, R19, RZ ;  /* 0x000000130b097227 */ /* 0x000fc800078e00ff */
[----:B------:R-:W-:-:S04]  /*0790*/  IMAD.HI.U32 R12, P1, R11, R17, R12 ;  /* 0x000000110b0c7227 */ /* 0x000fc8000782000c */
[----:B------:R-:W-:Y:S01]  /*07a0*/  IMAD.X R9, R9, 0x1, R11, P0 ;  /* 0x0000000109097824 */ /* 0x000fe200000e060b */
[----:B------:R-:W-:-:S04]  /*07b0*/  IADD3 R13, P2, PT, R15, R12, RZ ;  /* 0x0000000c0f0d7210 */ /* 0x000fc80007f5e0ff */
[----:B------:R-:W-:Y:S01]  /*07c0*/  IADD3.X R9, PT, PT, RZ, RZ, R9, P2, P1 ;  /* 0x000000ffff097210 */ /* 0x000fe200017e2409 */
[----:B------:R-:W-:-:S04]  /*07d0*/  IMAD.WIDE.U32 R10, R13, R0, RZ ;  /* 0x000000000d0a7225 */ /* 0x000fc800078e00ff */
[----:B------:R-:W-:Y:S01]  /*07e0*/  IMAD R11, R13, R5, R11 ;  /* 0x000000050d0b7224 */ /* 0x000fe200078e020b */
[----:B------:R-:W-:-:S03]  /*07f0*/  IADD3 R15, P0, PT, RZ, -R10, RZ ;  /* 0x8000000aff0f7210 */ /* 0x000fc60007f1e0ff */
[----:B------:R-:W-:Y:S02]  /*0800*/  IMAD R11, R9, R0, R11 ;  /* 0x00000000090b7224 */ /* 0x000fe400078e020b */
[----:B------:R-:W-:-:S04]  /*0810*/  IMAD.HI.U32 R12, R13, R15, RZ ;  /* 0x0000000f0d0c7227 */ /* 0x000fc800078e00ff */
[----:B------:R-:W-:Y:S02]  /*0820*/  IMAD.X R10, RZ, RZ, ~R11, P0 ;  /* 0x000000ffff0a7224 */ /* 0x000fe400000e0e0b */
[----:B------:R-:W-:Y:S02]  /*0830*/  IMAD.MOV.U32 R11, RZ, RZ, RZ ;  /* 0x000000ffff0b7224 */ /* 0x000fe400078e00ff */
[----:B------:R-:W-:-:S04]  /*0840*/  IMAD.WIDE.U32 R12, P0, R13, R10, R12 ;  /* 0x0000000a0d0c7225 */ /* 0x000fc8000780000c */
[C---:B------:R-:W-:Y:S02]  /*0850*/  IMAD R14, R9.reuse, R10, RZ ;  /* 0x0000000a090e7224 */ /* 0x040fe400078e02ff */
[----:B------:R-:W-:-:S04]  /*0860*/  IMAD.HI.U32 R13, P1, R9, R15, R12 ;  /* 0x0000000f090d7227 */ /* 0x000fc8000782000c */
[----:B------:R-:W-:Y:S01]  /*0870*/  IMAD.HI.U32 R10, R9, R10, RZ ;  /* 0x0000000a090a7227 */ /* 0x000fe200078e00ff */
[----:B------:R-:W-:-:S03]  /*0880*/  IADD3 R13, P2, PT, R14, R13, RZ ;  /* 0x0000000d0e0d7210 */ /* 0x000fc60007f5e0ff */
[----:B------:R-:W-:Y:S02]  /*0890*/  IMAD.X R9, R10, 0x1, R9, P0 ;  /* 0x000000010a097824 */ /* 0x000fe400000e0609 */
[----:B------:R-:W-:-:S03]  /*08a0*/  IMAD.HI.U32 R10, R13, R7, RZ ;  /* 0x000000070d0a7227 */ /* 0x000fc600078e00ff */
[----:B------:R-:W-:Y:S01]  /*08b0*/  IADD3.X R9, PT, PT, RZ, RZ, R9, P2, P1 ;  /* 0x000000ffff097210 */ /* 0x000fe200017e2409 */
[----:B------:R-:W-:-:S04]  /*08c0*/  IMAD.WIDE.U32 R10, R13, R6, R10 ;  /* 0x000000060d0a7225 */ /* 0x000fc800078e000a */
[C---:B------:R-:W-:Y:S02]  /*08d0*/  IMAD R13, R9.reuse, R6, RZ ;  /* 0x00000006090d7224 */ /* 0x040fe400078e02ff */
[----:B------:R-:W-:-:S04]  /*08e0*/  IMAD.HI.U32 R10, P0, R9, R7, R10 ;  /* 0x00000007090a7227 */ /* 0x000fc8000780000a */
[----:B------:R-:W-:Y:S01]  /*08f0*/  IMAD.HI.U32 R9, R9, R6, RZ ;  /* 0x0000000609097227 */ /* 0x000fe200078e00ff */
[----:B------:R-:W-:-:S03]  /*0900*/  IADD3 R13, P1, PT, R13, R10, RZ ;  /* 0x0000000a0d0d7210 */ /* 0x000fc60007f3e0ff */
[----:B------:R-:W-:Y:S02]  /*0910*/  IMAD.X R9, RZ, RZ, R9, P0 ;  /* 0x000000ffff097224 */ /* 0x000fe400000e0609 */
[----:B------:R-:W-:-:S04]  /*0920*/  IMAD.WIDE.U32 R10, R13, R0, RZ ;  /* 0x000000000d0a7225 */ /* 0x000fc800078e00ff */
[----:B------:R-:W-:Y:S01]  /*0930*/  IMAD.X R9, RZ, RZ, R9, P1 ;  /* 0x000000ffff097224 */ /* 0x000fe200008e0609 */
[----:B------:R-:W-:Y:S01]  /*0940*/  IADD3 R15, P1, PT, -R10, R7, RZ ;  /* 0x000000070a0f7210 */ /* 0x000fe20007f3e1ff */
[----:B------:R-:W-:-:S03]  /*0950*/  IMAD R11, R13, R5, R11 ;  /* 0x000000050d0b7224 */ /* 0x000fc600078e020b */
[-C--:B------:R-:W-:Y:S01]  /*0960*/  ISETP.GE.U32.AND P0, PT, R15, R0.reuse, PT ;  /* 0x000000000f00720c */ /* 0x080fe20003f06070 */
[----:B------:R-:W-:-:S04]  /*0970*/  IMAD R11, R9, R0, R11 ;  /* 0x00000000090b7224 */ /* 0x000fc800078e020b */
[----:B------:R-:W-:Y:S01]  /*0980*/  IMAD.X R14, R6, 0x1, ~R11, P1 ;  /* 0x00000001060e7824 */ /* 0x000fe200008e0e0b */
[----:B------:R-:W-:Y:S02]  /*0990*/  IADD3 R6, P2, PT, R13, 0x1, RZ ;  /* 0x000000010d067810 */ /* 0x000fe40007f5e0ff */
[----:B------:R-:W-:Y:S02]  /*09a0*/  IADD3 R7, P1, PT, -R0, R15, RZ ;  /* 0x0000000f00077210 */ /* 0x000fe40007f3e1ff */
[C---:B------:R-:W-:Y:S01]  /*09b0*/  ISETP.GE.U32.AND.EX P0, PT, R14.reuse, R5, PT, P0 ;  /* 0x000000050e00720c */ /* 0x040fe20003f06100 */
[----:B------:R-:W-:Y:S02]  /*09c0*/  IMAD.X R10, RZ, RZ, R9, P2 ;  /* 0x000000ffff0a7224 */ /* 0x000fe400010e0609 */
[----:B------:R-:W-:Y:S01]  /*09d0*/  IMAD.X R12, R14, 0x1, ~R5, P1 ;  /* 0x000000010e0c7824 */ /* 0x000fe200008e0e05 */
[----:B------:R-:W-:Y:S02]  /*09e0*/  SEL R13, R6, R13, P0 ;  /* 0x0000000d060d7207 */ /* 0x000fe40000000000 */
[----:B------:R-:W-:-:S02]  /*09f0*/  SEL R7, R7, R15, P0 ;  /* 0x0000000f07077207 */ /* 0x000fc40000000000 */
[----:B------:R-:W-:Y:S01]  /*0a00*/  SEL R10, R10, R9, P0 ;  /* 0x000000090a0a7207 */ /* 0x000fe20000000000 */
[----:B------:R-:W-:Y:S01]  /*0a10*/  IMAD.MOV.U32 R9, RZ, RZ, 0x0 ;  /* 0x00000000ff097424 */ /* 0x000fe200078e00ff */
[----:B------:R-:W-:Y:S02]  /*0a20*/  IADD3 R6, P2, PT, R13, 0x1, RZ ;  /* 0x000000010d067810 */ /* 0x000fe40007f5e0ff */
[----:B------:R-:W-:Y:S02]  /*0a30*/  SEL R12, R12, R14, P0 ;  /* 0x0000000e0c0c7207 */ /* 0x000fe40000000000 */
[----:B------:R-:W-:Y:S01]  /*0a40*/  ISETP.GE.U32.AND P0, PT, R7, R0, PT ;  /* 0x000000000700720c */ /* 0x000fe20003f06070 */
[----:B------:R-:W-:Y:S01]  /*0a50*/  IMAD.X R7, RZ, RZ, R10, P2 ;  /* 0x000000ffff077224 */ /* 0x000fe200010e060a */
[----:B------:R-:W-:Y:S02]  /*0a60*/  ISETP.NE.U32.AND P1, PT, R0, RZ, PT ;  /* 0x000000ff0000720c */ /* 0x000fe40003f25070 */
[----:B------:R-:W-:-:S02]  /*0a70*/  ISETP.GE.U32.AND.EX P0, PT, R12, R5, PT, P0 ;  /* 0x000000050c00720c */ /* 0x000fc40003f06100 */
[----:B------:R-:W-:Y:S02]  /*0a80*/  ISETP.NE.AND.EX P1, PT, R5, RZ, PT, P1 ;  /* 0x000000ff0500720c */ /* 0x000fe40003f25310 */
[----:B------:R-:W-:Y:S02]  /*0a90*/  SEL R6, R6, R13, P0 ;  /* 0x0000000d06067207 */ /* 0x000fe40000000000 */
[----:B------:R-:W-:Y:S02]  /*0aa0*/  SEL R7, R7, R10, P0 ;  /* 0x0000000a07077207 */ /* 0x000fe40000000000 */
[----:B------:R-:W-:Y:S02]  /*0ab0*/  SEL R6, R6, 0xffffffff, P1 ;  /* 0xffffffff06067807 */ /* 0x000fe40000800000 */
[----:B------:R-:W-:Y:S01]  /*0ac0*/  SEL R7, R7, 0xffffffff, P1 ;  /* 0xffffffff07077807 */ /* 0x000fe20000800000 */
[----:B------:R-:W-:Y:S06]  /*0ad0*/  RET.REL.NODEC R8 `(_Z19Matrix_AllValue_SetPflf) ;  /* 0xfffffff408487950 */ /* 0x000fec0003c3ffff */
.L_x_7:
[----:B------:R-:W-:-:S00]  /*0ae0*/  BRA `(.L_x_7) ;  /* 0xfffffffc00fc7947 */ /* 0x000fc0000383ffff */
[----:B------:R-:W-:-:S00]  /*0af0*/  NOP ;  /* 0x0000000000007918 */ /* 0x000fc00000000000 */
        /* <DEDUP_REMOVED lines=8> */
.L_x_49:


//--------------------- .text._Z24Kinship_Matrix_NormalizePflf --------------------------
	.section	.text._Z24Kinship_Matrix_NormalizePflf,"ax",@progbits
	.align	128
        .global         _Z24Kinship_Matrix_NormalizePflf
        .type           _Z24Kinship_Matrix_NormalizePflf,@function
        .size           _Z24Kinship_Matrix_NormalizePflf,(.L_x_51 - _Z24Kinship_Matrix_NormalizePflf)
        .other          _Z24Kinship_Matrix_NormalizePflf,@"STO_CUDA_ENTRY STV_DEFAULT"
_Z24Kinship_Matrix_NormalizePflf:
.text._Z24Kinship_Matrix_NormalizePflf:
[----:B------:R-:W-:Y:S01]  /*0000*/  LDC R1, c[0x0][0x37c] ;  /* 0x0000df00ff017b82 */ /* 0x000fe20000000800 */
[----:B------:R-:W0:Y:S07]  /*0010*/  S2R R3, SR_TID.X ;  /* 0x0000000000037919 */ /* 0x000e2e0000002100 */
[----:B------:R-:W0:Y:S01]  /*0020*/  S2UR UR4, SR_CTAID.X ;  /* 0x00000000000479c3 */ /* 0x000e220000002500 */
[----:B------:R-:W1:Y:S07]  /*0030*/  LDCU.64 UR6, c[0x0][0x388] ;  /* 0x00007100ff0677ac */ /* 0x000e6e0008000a00 */
[----:B------:R-:W0:Y:S01]  /*0040*/  LDC R14, c[0x0][0x360] ;  /* 0x0000d800ff0e7b82 */ /* 0x000e220000000800 */
[----:B------:R-:W2:Y:S01]  /*0050*/  LDCU UR5, c[0x0][0x370] ;  /* 0x00006e00ff0577ac */ /* 0x000ea20008000800 */
[----:B0-----:R-:W-:-:S02]  /*0060*/  IMAD R3, R14, UR4, R3 ;  /* 0x000000040e037c24 */ /* 0x001fc4000f8e0203 */
[----:B--2---:R-:W-:-:S03]  /*0070*/  IMAD R14, R14, UR5, RZ ;  /* 0x000000050e0e7c24 */ /* 0x004fc6000f8e02ff */
[----:B-1----:R-:W-:Y:S02]  /*0080*/  ISETP.GE.U32.AND P0, PT, R3, UR6, PT ;  /* 0x0000000603007c0c */ /* 0x002fe4000bf06070 */
[----:B------:R-:W-:-:S04]  /*0090*/  SHF.R.S32.HI R6, RZ, 0x1f, R3 ;  /* 0x0000001fff067819 */ /* 0x000fc80000011403 */
[----:B------:R-:W-:-:S13]  /*00a0*/  ISETP.GE.AND.EX P0, PT, R6, UR7, PT, P0 ;  /* 0x0000000706007c0c */ /* 0x000fda000bf06300 */
[----:B------:R-:W-:Y:S05]  /*00b0*/  @P0 EXIT ;  /* 0x000000000000094d */ /* 0x000fea0003800000 */
[----:B------:R-:W-:Y:S01]  /*00c0*/  IADD3 R0, P0, PT, R14, R3, RZ ;  /* 0x000000030e007210 */ /* 0x000fe20007f1e0ff */
[----:B------:R-:W-:Y:S03]  /*00d0*/  BSSY.RECONVERGENT B0, `(.L_x_8) ;  /* 0x0000025000007945 */ /* 0x000fe60003800200 */
[C---:B------:R-:W-:Y:S01]  /*00e0*/  ISETP.GT.U32.AND P1, PT, R0.reuse, UR6, PT ;  /* 0x0000000600007c0c */ /* 0x040fe2000bf24070 */
[----:B------:R-:W-:Y:S01]  /*00f0*/  IMAD.X R7, RZ, RZ, R6, P0 ;  /* 0x000000ffff077224 */ /* 0x000fe200000e0606 */
        /* <DEDUP_REMOVED lines=30> */
.L_x_9:
[----:B------:R-:W-:-:S07]  /*02e0*/  MOV R0, 0x300 ;  /* 0x0000030000007802 */ /* 0x000fce0000000f00 */
[----:B------:R-:W-:Y:S05]  /*02f0*/  CALL.REL.NOINC `($__internal_1_$__cuda_sm20_div_u64) ;  /* 0x0000000400f87944 */ /* 0x000fea0003c00000 */
[----:B------:R-:W-:Y:S02]  /*0300*/  IMAD.MOV.U32 R4, RZ, RZ, R2 ;  /* 0x000000ffff047224 */ /* 0x000fe400078e0002 */
[----:B------:R-:W-:-:S07]  /*0310*/  IMAD.MOV.U32 R5, RZ, RZ, R7 ;  /* 0x000000ffff057224 */ /* 0x000fce00078e0007 */
.L_x_10:
[----:B------:R-:W-:Y:S05]  /*0320*/  BSYNC.RECONVERGENT B0 ;  /* 0x0000000000007941 */ /* 0x000fea0003800200 */
.L_x_8:
[----:B------:R-:W-:Y:S01]  /*0330*/  IADD3 R10, P1, PT, R4, R10, RZ ;  /* 0x0000000a040a7210 */ /* 0x000fe20007f3e0ff */
[----:B------:R-:W0:Y:S01]  /*0340*/  LDC R0, c[0x0][0x390] ;  /* 0x0000e400ff007b82 */ /* 0x000e220000000800 */
[----:B------:R-:W1:Y:S01]  /*0350*/  LDCU.64 UR4, c[0x0][0x358] ;  /* 0x00006b00ff0477ac */ /* 0x000e620008000a00 */
[----:B------:R-:W-:Y:S01]  /*0360*/  BSSY.RECONVERGENT B0, `(.L_x_11) ;  /* 0x0000027000007945 */ /* 0x000fe20003800200 */
[----:B------:R-:W-:Y:S01]  /*0370*/  LOP3.LUT R2, R10, 0x3, RZ, 0xc0, !PT ;  /* 0x000000030a027812 */ /* 0x000fe200078ec0ff */
[----:B------:R-:W-:-:S03]  /*0380*/  IMAD.X R15, RZ, RZ, R5, P1 ;  /* 0x000000ffff0f7224 */ /* 0x000fc600008e0605 */
[----:B------:R-:W-:-:S04]  /*0390*/  ISETP.NE.U32.AND P0, PT, R2, 0x3, PT ;  /* 0x000000030200780c */ /* 0x000fc80003f05070 */
[----:B------:R-:W-:-:S13]  /*03a0*/  ISETP.NE.AND.EX P0, PT, RZ, RZ, PT, P0 ;  /* 0x000000ffff00720c */ /* 0x000fda0003f05300 */
[----:B-1----:R-:W-:Y:S05]  /*03b0*/  @!P0 BRA `(.L_x_12) ;  /* 0x0000000000848947 */ /* 0x002fea0003800000 */
[----:B------:R-:W1:Y:S01]  /*03c0*/  LDCU.64 UR6, c[0x0][0x380] ;  /* 0x00007000ff0677ac */ /* 0x000e620008000a00 */
[----:B------:R-:W2:Y:S01]  /*03d0*/  LDC R16, c[0x0][0x390] ;  /* 0x0000e400ff107b82 */ /* 0x000ea20000000800 */
[----:B------:R-:W-:Y:S02]  /*03e0*/  VIADD R20, R10, 0x1 ;  /* 0x000000010a147836 */ /* 0x000fe40000000000 */
[----:B------:R-:W-:-:S03]  /*03f0*/  IMAD.MOV.U32 R17, RZ, RZ, RZ ;  /* 0x000000ffff117224 */ /* 0x000fc600078e00ff */
[----:B------:R-:W-:Y:S02]  /*0400*/  LOP3.LUT R20, R20, 0x3, RZ, 0xc0, !PT ;  /* 0x0000000314147812 */ /* 0x000fe400078ec0ff */
[----:B-1----:R-:W-:-:S04]  /*0410*/  LEA R2, P0, R3, UR6, 0x2 ;  /* 0x0000000603027c11 */ /* 0x002fc8000f8010ff */
[----:B------:R-:W-:-:S09]  /*0420*/  LEA.HI.X R7, R3, UR7, R6, 0x2, P0 ;  /* 0x0000000703077c11 */ /* 0x000fd200080f1406 */
.L_x_15:
[----:B-1----:R-:W-:Y:S02]  /*0430*/  IMAD.MOV.U32 R12, RZ, RZ, R2 ;  /* 0x000000ffff0c7224 */ /* 0x002fe400078e0002 */
[----:B------:R-:W-:-:S05]  /*0440*/  IMAD.MOV.U32 R13, RZ, RZ, R7 ;  /* 0x000000ffff0d7224 */ /* 0x000fca00078e0007 */
[----:B------:R-:W3:Y:S01]  /*0450*/  LDG.E R19, desc[UR4][R12.64] ;  /* 0x000000040c137981 */ /* 0x000ee2000c1e1900 */
[----:B--2---:R-:W1:Y:S01]  /*0460*/  MUFU.RCP R5, R16 ;  /* 0x0000001000057308 */ /* 0x004e620000001000 */
[----:B------:R-:W-:Y:S01]  /*0470*/  IADD3 R20, P0, PT, R20, -0x1, RZ ;  /* 0xffffffff14147810 */ /* 0x000fe20007f1e0ff */
[----:B------:R-:W-:Y:S03]  /*0480*/  BSSY.RECONVERGENT B1, `(.L_x_13) ;  /* 0x000000e000017945 */ /* 0x000fe60003800200 */
[----:B------:R-:W-:Y:S02]  /*0490*/  IADD3.X R17, PT, PT, R17, -0x1, RZ, P0, !PT ;  /* 0xffffffff11117810 */ /* 0x000fe400007fe4ff */
[----:B------:R-:W-:-:S04]  /*04a0*/  ISETP.NE.U32.AND P0, PT, R20, RZ, PT ;  /* 0x000000ff1400720c */ /* 0x000fc80003f05070 */
[----:B------:R-:W-:Y:S01]  /*04b0*/  ISETP.NE.AND.EX P0, PT, R17, RZ, PT, P0 ;  /* 0x000000ff1100720c */ /* 0x000fe20003f05300 */
[----:B-1----:R-:W-:-:S04]  /*04c0*/  FFMA R2, R5, -R16, 1 ;  /* 0x3f80000005027423 */ /* 0x002fc80000000810 */
[----:B------:R-:W-:Y:S01]  /*04d0*/  FFMA R2, R5, R2, R5 ;  /* 0x0000000205027223 */ /* 0x000fe20000000005 */
[----:B---3--:R-:W1:Y:S03]  /*04e0*/  FCHK P1, R19, R16 ;  /* 0x0000001013007302 */ /* 0x008e660000020000 */
[----:B------:R-:W-:-:S04]  /*04f0*/  FFMA R5, R19, R2, RZ ;  /* 0x0000000213057223 */ /* 0x000fc800000000ff */
[----:B------:R-:W-:-:S04]  /*0500*/  FFMA R4, R5, -R16, R19 ;  /* 0x8000001005047223 */ /* 0x000fc80000000013 */
[----:B------:R-:W-:Y:S01]  /*0510*/  FFMA R5, R2, R4, R5 ;  /* 0x0000000402057223 */ /* 0x000fe20000000005 */
[----:B-1----:R-:W-:Y:S06]  /*0520*/  @!P1 BRA `(.L_x_14) ;  /* 0x00000000000c9947 */ /* 0x002fec0003800000 */
[----:B------:R-:W-:-:S07]  /*0530*/  MOV R4, 0x550 ;  /* 0x0000055000047802 */ /* 0x000fce0000000f00 */
[----:B0-----:R-:W-:Y:S05]  /*0540*/  CALL.REL.NOINC `($__internal_2_$__cuda_sm3x_div_rn_noftz_f32_slowpath) ;  /* 0x00000008006c7944 */ /* 0x001fea0003c00000 */
[----:B------:R-:W-:-:S07]  /*0550*/  IMAD.MOV.U32 R5, RZ, RZ, R7 ;  /* 0x000000ffff057224 */ /* 0x000fce00078e0007 */
.L_x_14:
[----:B------:R-:W-:Y:S05]  /*0560*/  BSYNC.RECONVERGENT B1 ;  /* 0x0000000000017941 */ /* 0x000fea0003800200 */
.L_x_13:
[----:B------:R1:W-:Y:S01]  /*0570*/  STG.E desc[UR4][R12.64], R5 ;  /* 0x000000050c007986 */ /* 0x0003e2000c101904 */
[C---:B------:R-:W-:Y:S02]  /*0580*/  IADD3 R3, P1, PT, R14.reuse, R3, RZ ;  /* 0x000000030e037210 */ /* 0x040fe40007f3e0ff */
[----:B------:R-:W-:-:S03]  /*0590*/  LEA R2, P2, R14, R12, 0x2 ;  /* 0x0000000c0e027211 */ /* 0x000fc600078410ff */
[----:B------:R-:W-:Y:S01]  /*05a0*/  IMAD.X R6, RZ, RZ, R6, P1 ;  /* 0x000000ffff067224 */ /* 0x000fe200008e0606 */
[----:B------:R-:W-:Y:S01]  /*05b0*/  LEA.HI.X R7, R14, R13, RZ, 0x2, P2 ;  /* 0x0000000d0e077211 */ /* 0x000fe200010f14ff */
[----:B------:R-:W-:Y:S08]  /*05c0*/  @P0 BRA `(.L_x_15) ;  /* 0xfffffffc00980947 */ /* 0x000ff0000383ffff */
.L_x_12:
[----:B------:R-:W-:Y:S05]  /*05d0*/  BSYNC.RECONVERGENT B0 ;  /* 0x0000000000007941 */ /* 0x000fea0003800200 */
.L_x_11:
[----:B------:R-:W-:-:S04]  /*05e0*/  ISETP.GE.U32.AND P0, PT, R10, 0x3, PT ;  /* 0x000000030a00780c */ /* 0x000fc80003f06070 */
[----:B------:R-:W-:-:S13]  /*05f0*/  ISETP.GE.U32.AND.EX P0, PT, R15, RZ, PT, P0 ;  /* 0x000000ff0f00720c */ /* 0x000fda0003f06100 */
[----:B------:R-:W-:Y:S05]  /*0600*/  @!P0 EXIT ;  /* 0x000000000000894d */ /* 0x000fea0003800000 */
[----:B-1----:R-:W1:Y:S01]  /*0610*/  LDC R12, c[0x0][0x390] ;  /* 0x0000e400ff0c7b82 */ /* 0x002e620000000800 */
[----:B------:R-:W-:Y:S01]  /*0620*/  IMAD.SHL.U32 R10, R14, 0x4, RZ ;  /* 0x000000040e0a7824 */ /* 0x000fe200078e00ff */
[----:B------:R-:W-:Y:S01]  /*0630*/  SHF.R.U32.HI R13, RZ, 0x1e, R14 ;  /* 0x0000001eff0d7819 */ /* 0x000fe2000001160e */
[----:B------:R-:W2:Y:S01]  /*0640*/  LDCU.64 UR6, c[0x0][0x380] ;  /* 0x00007000ff0677ac */ /* 0x000ea20008000a00 */
[----:B------:R-:W3:Y:S05]  /*0650*/  LDCU.64 UR8, c[0x0][0x388] ;  /* 0x00007100ff0877ac */ /* 0x000eea0008000a00 */
.L_x_24:
[----:B--2---:R-:W-:-:S04]  /*0660*/  LEA R14, P0, R3, UR6, 0x2 ;  /* 0x00000006030e7c11 */ /* 0x004fc8000f8010ff */
[----:B------:R-:W-:-:S05]  /*0670*/  LEA.HI.X R15, R3, UR7, R6, 0x2, P0 ;  /* 0x00000007030f7c11 */ /* 0x000fca00080f1406 */
[----:B------:R-:W2:Y:S01]  /*0680*/  LDG.E R19, desc[UR4][R14.64] ;  /* 0x000000040e137981 */ /* 0x000ea2000c1e1900 */
[----:B-1----:R-:W1:Y:S01]  /*0690*/  MUFU.RCP R5, R12 ;  /* 0x0000000c00057308 */ /* 0x002e620000001000 */
[----:B------:R-:W-:Y:S01]  /*06a0*/  BSSY.RECONVERGENT B0, `(.L_x_16) ;  /* 0x000000b000007945 */ /* 0x000fe20003800200 */
[----:B-1----:R-:W-:-:S04]  /*06b0*/  FFMA R2, R5, -R12, 1 ;  /* 0x3f80000005027423 */ /* 0x002fc8000000080c */
[----:B------:R-:W-:Y:S02]  /*06c0*/  FFMA R2, R5, R2, R5 ;  /* 0x0000000205027223 */ /* 0x000fe40000000005 */
[----:B--2---:R-:W1:Y:S02]  /*06d0*/  FCHK P0, R19, R12 ;  /* 0x0000000c13007302 */ /* 0x004e640000000000 */
[----:B------:R-:W-:-:S04]  /*06e0*/  FFMA R5, R2, R19, RZ ;  /* 0x0000001302057223 */ /* 0x000fc800000000ff */
[----:B------:R-:W-:-:S04]  /*06f0*/  FFMA R4, R5, -R12, R19 ;  /* 0x8000000c05047223 */ /* 0x000fc80000000013 */
[----:B------:R-:W-:Y:S01]  /*0700*/  FFMA R5, R2, R4, R5 ;  /* 0x0000000402057223 */ /* 0x000fe20000000005 */
[----:B-1----:R-:W-:Y:S06]  /*0710*/  @!P0 BRA `(.L_x_17) ;  /* 0x00000000000c8947 */ /* 0x002fec0003800000 */
[----:B------:R-:W-:-:S07]  /*0720*/  MOV R4, 0x740 ;  /* 0x0000074000047802 */ /* 0x000fce0000000f00 */
[----:B0--3--:R-:W-:Y:S05]  /*0730*/  CALL.REL.NOINC `($__internal_2_$__cuda_sm3x_div_rn_noftz_f32_slowpath) ;  /* 0x0000000400f07944 */ /* 0x009fea0003c00000 */
[----:B------:R-:W-:-:S07]  /*0740*/  IMAD.MOV.U32 R5, RZ, RZ, R7 ;  /* 0x000000ffff057224 */ /* 0x000fce00078e0007 */
.L_x_17:
[----:B---3--:R-:W-:Y:S05]  /*0750*/  BSYNC.RECONVERGENT B0 ;  /* 0x0000000000007941 */ /* 0x008fea0003800200 */
.L_x_16:
[----:B------:R-:W-:Y:S01]  /*0760*/  IADD3 R16, P0, PT, R10, R14, RZ ;  /* 0x0000000e0a107210 */ /* 0x000fe20007f1e0ff */
[----:B------:R1:W-:Y:S03]  /*0770*/  STG.E desc[UR4][R14.64], R5 ;  /* 0x000000050e007986 */ /* 0x0003e6000c101904 */
[----:B------:R-:W-:-:S05]  /*0780*/  IADD3.X R17, PT, PT, R13, R15, RZ, P0, !PT ;  /* 0x0000000f0d117210 */ /* 0x000fca00007fe4ff */
[----:B------:R-:W2:Y:S01]  /*0790*/  LDG.E R19, desc[UR4][R16.64] ;  /* 0x0000000410137981 */ /* 0x000ea2000c1e1900 */
[----:B------:R-:W3:Y:S01]  /*07a0*/  MUFU.RCP R7, R12 ;  /* 0x0000000c00077308 */ /* 0x000ee20000001000 */
[----:B------:R-:W-:Y:S01]  /*07b0*/  BSSY.RECONVERGENT B0, `(.L_x_18) ;  /* 0x000000a000007945 */ /* 0x000fe20003800200 */
[----:B---3--:R-:W-:-:S04]  /*07c0*/  FFMA R2, R7, -R12, 1 ;  /* 0x3f80000007027423 */ /* 0x008fc8000000080c */
[----:B------:R-:W-:Y:S02]  /*07d0*/  FFMA R2, R7, R2, R7 ;  /* 0x0000000207027223 */ /* 0x000fe40000000007 */
[----:B--2---:R-:W2:Y:S02]  /*07e0*/  FCHK P0, R19, R12 ;  /* 0x0000000c13007302 */ /* 0x004ea40000000000 */
[----:B------:R-:W-:-:S04]  /*07f0*/  FFMA R7, R2, R19, RZ ;  /* 0x0000001302077223 */ /* 0x000fc800000000ff */
[----:B------:R-:W-:-:S04]  /*0800*/  FFMA R4, R7, -R12, R19 ;  /* 0x8000000c07047223 */ /* 0x000fc80000000013 */
[----:B------:R-:W-:Y:S01]  /*0810*/  FFMA R7, R2, R4, R7 ;  /* 0x0000000402077223 */ /* 0x000fe20000000007 */
[----:B-12---:R-:W-:Y:S06]  /*0820*/  @!P0 BRA `(.L_x_19) ;  /* 0x0000000000088947 */ /* 0x006fec0003800000 */
[----:B------:R-:W-:-:S07]  /*0830*/  MOV R4, 0x850 ;  /* 0x0000085000047802 */ /* 0x000fce0000000f00 */
[----:B0-----:R-:W-:Y:S05]  /*0840*/  CALL.REL.NOINC `($__internal_2_$__cuda_sm3x_div_rn_noftz_f32_slowpath) ;  /* 0x0000000400ac7944 */ /* 0x001fea0003c00000 */
.L_x_19:
[----:B------:R-:W-:Y:S05]  /*0850*/  BSYNC.RECONVERGENT B0 ;  /* 0x0000000000007941 */ /* 0x000fea0003800200 */
.L_x_18:
[----:B------:R-:W-:Y:S01]  /*0860*/  IADD3 R14, P0, PT, R10, R16, RZ ;  /* 0x000000100a0e7210 */ /* 0x000fe20007f1e0ff */
[----:B------:R1:W-:Y:S04]  /*0870*/  STG.E desc[UR4][R16.64], R7 ;  /* 0x0000000710007986 */ /* 0x0003e8000c101904 */
[----:B------:R-:W-:-:S05]  /*0880*/  IMAD.X R15, R13, 0x1, R17, P0 ;  /* 0x000000010d0f7824 */ /* 0x000fca00000e0611 */
        /* <DEDUP_REMOVED lines=12> */
[----:B------:R-:W-:-:S07]  /*0950*/  IMAD.MOV.U32 R5, RZ, RZ, R7 ;  /* 0x000000ffff057224 */ /* 0x000fce00078e0007 */
.L_x_21:
[----:B------:R-:W-:Y:S05]  /*0960*/  BSYNC.RECONVERGENT B0 ;  /* 0x0000000000007941 */ /* 0x000fea0003800200 */
.L_x_20:
        /* <DEDUP_REMOVED lines=15> */
.L_x_23:
[----:B------:R-:W-:Y:S05]  /*0a60*/  BSYNC.RECONVERGENT B0 ;  /* 0x0000000000007941 */ /* 0x000fea0003800200 */
.L_x_22:
[----:B------:R-:W-:Y:S01]  /*0a70*/  IADD3 R3, P0, PT, R10, R3, RZ ;  /* 0x000000030a037210 */ /* 0x000fe20007f1e0ff */
[----:B------:R4:W-:Y:S04]  /*0a80*/  STG.E desc[UR4][R16.64], R7 ;  /* 0x0000000710007986 */ /* 0x0009e8000c101904 */
[----:B------:R-:W-:Y:S01]  /*0a90*/  IMAD.X R6, R13, 0x1, R6, P0 ;  /* 0x000000010d067824 */ /* 0x000fe200000e0606 */
[----:B------:R-:W-:-:S04]  /*0aa0*/  ISETP.GE.U32.AND P0, PT, R3, UR8, PT ;  /* 0x0000000803007c0c */ /* 0x000fc8000bf06070 */
[----:B------:R-:W-:-:S13]  /*0ab0*/  ISETP.GE.AND.EX P0, PT, R6, UR9, PT, P0 ;  /* 0x0000000906007c0c */ /* 0x000fda000bf06300 */
[----:B----4-:R-:W-:Y:S05]  /*0ac0*/  @!P0 BRA `(.L_x_24) ;  /* 0xfffffff800e48947 */ /* 0x010fea000383ffff */
[----:B------:R-:W-:Y:S05]  /*0ad0*/  EXIT ;  /* 0x000000000000794d */ /* 0x000fea0003800000 */
        .weak           $__internal_1_$__cuda_sm20_div_u64
        .type           $__internal_1_$__cuda_sm20_div_u64,@function
        .size           $__internal_1_$__cuda_sm20_div_u64,($__internal_2_$__cuda_sm3x_div_rn_noftz_f32_slowpath - $__internal_1_$__cuda_sm20_div_u64)
$__internal_1_$__cuda_sm20_div_u64:
[----:B------:R-:W-:-:S04]  /*0ae0*/  IMAD.MOV.U32 R15, RZ, RZ, RZ ;  /* 0x000000ffff0f7224 */ /* 0x000fc800078e00ff */
[----:B------:R-:W0:Y:S08]  /*0af0*/  I2F.U64.RP R4, R14 ;  /* 0x0000000e00047312 */ /* 0x000e300000309000 */
[----:B0-----:R-:W0:Y:S02]  /*0b00*/  MUFU.RCP R4, R4 ;  /* 0x0000000400047308 */ /* 0x001e240000001000 */
[----:B0-----:R-:W-:-:S06]  /*0b10*/  VIADD R8, R4, 0x1ffffffe ;  /* 0x1ffffffe04087836 */ /* 0x001fcc0000000000 */
[----:B------:R-:W0:Y:S02]  /*0b20*/  F2I.U64.TRUNC R8, R8 ;  /* 0x0000000800087311 */ /* 0x000e24000020d800 */
[----:B0-----:R-:W-:-:S04]  /*0b30*/  IMAD.WIDE.U32 R12, R8, R14, RZ ;  /* 0x0000000e080c7225 */ /* 0x001fc800078e00ff */
[----:B------:R-:W-:Y:S01]  /*0b40*/  IMAD R13, R9, R14, R13 ;  /* 0x0000000e090d7224 */ /* 0x000fe200078e020d */
[----:B------:R-:W-:-:S05]  /*0b50*/  IADD3 R7, P0, PT, RZ, -R12, RZ ;  /* 0x8000000cff077210 */ /* 0x000fca0007f1e0ff */
        /* <DEDUP_REMOVED lines=10> */
[----:B------:R-:W-:-:S03]  /*0c00*/  IMAD.WIDE.U32 R8, R13, R14, RZ ;  /* 0x0000000e0d087225 */ /* 0x000fc600078e00ff */
[----:B------:R-:W-:Y:S01]  /*0c10*/  IADD3 R11, P0, PT, RZ, -R8, RZ ;  /* 0x80000008ff0b7210 */ /* 0x000fe20007f1e0ff */
[----:B------:R-:W-:Y:S02]  /*0c20*/  IMAD R8, R7, R14, R9 ;  /* 0x0000000e07087224 */ /* 0x000fe400078e0209 */
[----:B------:R-:W-:Y:S02]  /*0c30*/  IMAD.MOV.U32 R9, RZ, RZ, RZ ;  /* 0x000000ffff097224 */ /* 0x000fe400078e00ff */
[----:B------:R-:W-:-:S04]  /*0c40*/  IMAD.HI.U32 R12, R13, R11, RZ ;  /* 0x0000000b0d0c7227 */ /* 0x000fc800078e00ff */
[----:B------:R-:W-:-:S04]  /*0c50*/  IMAD.X R8, RZ, RZ, ~R8, P0 ;  /* 0x000000ffff087224 */ /* 0x000fc800000e0e08 */
        /* <DEDUP_REMOVED lines=14> */
[----:B------:R-:W-:-:S03]  /*0d40*/  IMAD.WIDE.U32 R8, R7, R14, RZ ;  /* 0x0000000e07087225 */ /* 0x000fc600078e00ff */
[----:B------:R-:W-:Y:S02]  /*0d50*/  IADD3.X R11, PT, PT, RZ, R4, RZ, P1, !PT ;  /* 0x00000004ff0b7210 */ /* 0x000fe40000ffe4ff */
[----:B------:R-:W-:-:S03]  /*0d60*/  IADD3 R5, P0, PT, -R8, R5, RZ ;  /* 0x0000000508057210 */ /* 0x000fc60007f1e1ff */
[----:B------:R-:W-:-:S04]  /*0d70*/  IMAD R9, R11, R14, R9 ;  /* 0x0000000e0b097224 */ /* 0x000fc800078e0209 */
[----:B------:R-:W-:Y:S01]  /*0d80*/  IMAD.X R13, R2, 0x1, ~R9, P0 ;  /* 0x00000001020d7824 */ /* 0x000fe200000e0e09 */
[----:B------:R-:W-:Y:S02]  /*0d90*/  ISETP.GE.U32.AND P0, PT, R5, R14, PT ;  /* 0x0000000e0500720c */ /* 0x000fe40003f06070 */
[----:B------:R-:W-:Y:S02]  /*0da0*/  IADD3 R2, P2, PT, R7, 0x1, RZ ;  /* 0x0000000107027810 */ /* 0x000fe40007f5e0ff */
[-C--:B------:R-:W-:Y:S02]  /*0db0*/  IADD3 R9, P1, PT, -R14, R5.reuse, RZ ;  /* 0x000000050e097210 */ /* 0x080fe40007f3e1ff */
[C---:B------:R-:W-:Y:S01]  /*0dc0*/  ISETP.GE.U32.AND.EX P0, PT, R13.reuse, RZ, PT, P0 ;  /* 0x000000ff0d00720c */ /* 0x040fe20003f06100 */
[----:B------:R-:W-:Y:S01]  /*0dd0*/  IMAD.X R4, RZ, RZ, R11, P2 ;  /* 0x000000ffff047224 */ /* 0x000fe200010e060b */
[----:B------:R-:W-:Y:S02]  /*0de0*/  IADD3.X R8, PT, PT, R13, -0x1, RZ, P1, !PT ;  /* 0xffffffff0d087810 */ /* 0x000fe40000ffe4ff */
[----:B------:R-:W-:-:S02]  /*0df0*/  SEL R9, R9, R5, P0 ;  /* 0x0000000509097207 */ /* 0x000fc40000000000 */
[----:B------:R-:W-:Y:S02]  /*0e00*/  SEL R5, R2, R7, P0 ;  /* 0x0000000702057207 */ /* 0x000fe40000000000 */
[----:B------:R-:W-:Y:S02]  /*0e10*/  SEL R7, R8, R13, P0 ;  /* 0x0000000d08077207 */ /* 0x000fe40000000000 */
[----:B------:R-:W-:Y:S02]  /*0e20*/  SEL R4, R4, R11, P0 ;  /* 0x0000000b04047207 */ /* 0x000fe40000000000 */
[----:B------:R-:W-:Y:S02]  /*0e30*/  ISETP.GE.U32.AND P0, PT, R9, R14, PT ;  /* 0x0000000e0900720c */ /* 0x000fe40003f06070 */
[----:B------:R-:W-:Y:S02]  /*0e40*/  IADD3 R2, P2, PT, R5, 0x1, RZ ;  /* 0x0000000105027810 */ /* 0x000fe40007f5e0ff */
[----:B------:R-:W-:-:S02]  /*0e50*/  ISETP.GE.U32.AND.EX P0, PT, R7, RZ, PT, P0 ;  /* 0x000000ff0700720c */ /* 0x000fc40003f06100 */
[----:B------:R-:W-:Y:S01]  /*0e60*/  ISETP.NE.U32.AND P1, PT, R14, RZ, PT ;  /* 0x000000ff0e00720c */ /* 0x000fe20003f25070 */
[----:B------:R-:W-:Y:S01]  /*0e70*/  IMAD.X R7, RZ, RZ, R4, P2 ;  /* 0x000000ffff077224 */ /* 0x000fe200010e0604 */
[----:B------:R-:W-:Y:S01]  /*0e80*/  SEL R2, R2, R5, P0 ;  /* 0x0000000502027207 */ /* 0x000fe20000000000 */
[----:B------:R-:W-:Y:S01]  /*0e90*/  IMAD.MOV.U32 R5, RZ, RZ, 0x0 ;  /* 0x00000000ff057424 */ /* 0x000fe200078e00ff */
[----:B------:R-:W-:Y:S02]  /*0ea0*/  ISETP.NE.AND.EX P1, PT, RZ, RZ, PT, P1 ;  /* 0x000000ffff00720c */ /* 0x000fe40003f25310 */
[----:B------:R-:W-:Y:S01]  /*0eb0*/  SEL R7, R7, R4, P0 ;  /* 0x0000000407077207 */ /* 0x000fe20000000000 */
[----:B------:R-:W-:Y:S01]  /*0ec0*/  IMAD.MOV.U32 R4, RZ, RZ, R0 ;  /* 0x000000ffff047224 */ /* 0x000fe200078e0000 */
[----:B------:R-:W-:Y:S02]  /*0ed0*/  SEL R2, R2, 0xffffffff, P1 ;  /* 0xffffffff02027807 */ /* 0x000fe40000800000 */
[----:B------:R-:W-:Y:S01]  /*0ee0*/  SEL R7, R7, 0xffffffff, P1 ;  /* 0xffffffff07077807 */ /* 0x000fe20000800000 */
[----:B------:R-:W-:Y:S06]  /*0ef0*/  RET.REL.NODEC R4 `(_Z24Kinship_Matrix_NormalizePflf) ;  /* 0xfffffff004407950 */ /* 0x000fec0003c3ffff */
        .weak           $__internal_2_$__cuda_sm3x_div_rn_noftz_f32_slowpath
        .type           $__internal_2_$__cuda_sm3x_div_rn_noftz_f32_slowpath,@function
        .size           $__internal_2_$__cuda_sm3x_div_rn_noftz_f32_slowpath,(.L_x_51 - $__internal_2_$__cuda_sm3x_div_rn_noftz_f32_slowpath)
$__internal_2_$__cuda_sm3x_div_rn_noftz_f32_slowpath:
[----:B------:R-:W-:Y:S01]  /*0f00*/  SHF.R.U32.HI R7, RZ, 0x17, R0 ;  /* 0x00000017ff077819 */ /* 0x000fe20000011600 */
[----:B------:R-:W-:Y:S01]  /*0f10*/  BSSY.RECONVERGENT B2, `(.L_x_25) ;  /* 0x0000065000027945 */ /* 0x000fe20003800200 */
[----:B------:R-:W-:Y:S02]  /*0f20*/  SHF.R.U32.HI R8, RZ, 0x17, R19 ;  /* 0x00000017ff087819 */ /* 0x000fe40000011613 */
[----:B------:R-:W-:Y:S02]  /*0f30*/  LOP3.LUT R7, R7, 0xff, RZ, 0xc0, !PT ;  /* 0x000000ff07077812 */ /* 0x000fe400078ec0ff */
[----:B------:R-:W-:-:S03]  /*0f40*/  LOP3.LUT R8, R8, 0xff, RZ, 0xc0, !PT ;  /* 0x000000ff08087812 */ /* 0x000fc600078ec0ff */
[----:B------:R-:W-:Y:S02]  /*0f50*/  VIADD R2, R7, 0xffffffff ;  /* 0xffffffff07027836 */ /* 0x000fe40000000000 */
[----:B------:R-:W-:-:S03]  /*0f60*/  VIADD R5, R8, 0xffffffff ;  /* 0xffffffff08057836 */ /* 0x000fc60000000000 */
[----:B------:R-:W-:Y:S01]  /*0f70*/  ISETP.GT.U32.AND P1, PT, R2, 0xfd, PT ;  /* 0x000000fd0200780c */ /* 0x000fe20003f24070 */
[----:B------:R-:W-:-:S03]  /*0f80*/  IMAD.MOV.U32 R2, RZ, RZ, R0 ;  /* 0x000000ffff027224 */ /* 0x000fc600078e0000 */
[----:B------:R-:W-:-:S13]  /*0f90*/  ISETP.GT.U32.OR P1, PT, R5, 0xfd, P1 ;  /* 0x000000fd0500780c */ /* 0x000fda0000f24470 */
[----:B------:R-:W-:Y:S01]  /*0fa0*/  @!P1 IMAD.MOV.U32 R5, RZ, RZ, RZ ;  /* 0x000000ffff059224 */ /* 0x000fe200078e00ff */
[----:B------:R-:W-:Y:S06]  /*0fb0*/  @!P1 BRA `(.L_x_26) ;  /* 0x0000000000649947 */ /* 0x000fec0003800000 */
[----:B------:R-:W-:Y:S02]  /*0fc0*/  FSETP.GTU.FTZ.AND P1, PT, |R19|, +INF , PT ;  /* 0x7f8000001300780b */ /* 0x000fe40003f3c200 */
[----:B------:R-:W-:-:S04]  /*0fd0*/  FSETP.GTU.FTZ.AND P2, PT, |R0|, +INF , PT ;  /* 0x7f8000000000780b */ /* 0x000fc80003f5c200 */
[----:B------:R-:W-:-:S13]  /*0fe0*/  PLOP3.LUT P1, PT, P1, P2, PT, 0xf8, 0x8f ;  /* 0x00000000008f781c */ /* 0x000fda0000f25f70 */
[----:B------:R-:W-:Y:S05]  /*0ff0*/  @P1 BRA `(.L_x_27) ;  /* 0x0000000400541947 */ /* 0x000fea0003800000 */
[----:B------:R-:W-:-:S13]  /*1000*/  LOP3.LUT P1, RZ, R2, 0x7fffffff, R19, 0xc8, !PT ;  /* 0x7fffffff02ff7812 */ /* 0x000fda000782c813 */
[----:B------:R-:W-:Y:S05]  /*1010*/  @!P1 BRA `(.L_x_28) ;  /* 0x0000000400449947 */ /* 0x000fea0003800000 */
[C---:B------:R-:W-:Y:S02]  /*1020*/  FSETP.NEU.FTZ.AND P3, PT, |R19|.reuse, +INF , PT ;  /* 0x7f8000001300780b */ /* 0x040fe40003f7d200 */
[----:B------:R-:W-:Y:S02]  /*1030*/  FSETP.NEU.FTZ.AND P2, PT, |R0|, +INF , PT ;  /* 0x7f8000000000780b */ /* 0x000fe40003f5d200 */
[----:B------:R-:W-:-:S11]  /*1040*/  FSETP.NEU.FTZ.AND P1, PT, |R19|, +INF , PT ;  /* 0x7f8000001300780b */ /* 0x000fd60003f3d200 */
[----:B------:R-:W-:Y:S05]  /*1050*/  @!P2 BRA !P3, `(.L_x_28) ;  /* 0x000000040034a947 */ /* 0x000fea0005800000 */
[----:B------:R-:W-:-:S04]  /*1060*/  LOP3.LUT P3, RZ, R19, 0x7fffffff, RZ, 0xc0, !PT ;  /* 0x7fffffff13ff7812 */ /* 0x000fc8000786c0ff */
[----:B------:R-:W-:-:S13]  /*1070*/  PLOP3.LUT P2, PT, P2, P3, PT, 0x2f, 0xf2 ;  /* 0x0000000000f2781c */ /* 0x000fda0001746577 */
[----:B------:R-:W-:Y:S05]  /*1080*/  @P2 BRA `(.L_x_29) ;  /* 0x0000000400202947 */ /* 0x000fea0003800000 */
[----:B------:R-:W-:-:S04]  /*1090*/  LOP3.LUT P2, RZ, R2, 0x7fffffff, RZ, 0xc0, !PT ;  /* 0x7fffffff02ff7812 */ /* 0x000fc8000784c0ff */
[----:B------:R-:W-:-:S13]  /*10a0*/  PLOP3.LUT P1, PT, P1, P2, PT, 0x2f, 0xf2 ;  /* 0x0000000000f2781c */ /* 0x000fda0000f24577 */
[----:B------:R-:W-:Y:S05]  /*10b0*/  @P1 BRA `(.L_x_30) ;  /* 0x0000000400081947 */ /* 0x000fea0003800000 */
[----:B------:R-:W-:-:S05]  /*10c0*/  VIADD R5, R8, 0xffffffff ;  /* 0xffffffff08057836 */ /* 0x000fca0000000000 */
[----:B------:R-:W-:Y:S01]  /*10d0*/  ISETP.GE.AND P1, PT, R5, RZ, PT ;  /* 0x000000ff0500720c */ /* 0x000fe20003f26270 */
[----:B------:R-:W-:-:S05]  /*10e0*/  VIADD R5, R7, 0xffffffff ;  /* 0xffffffff07057836 */ /* 0x000fca0000000000 */
[----:B------:R-:W-:-:S07]  /*10f0*/  ISETP.GE.AND P2, PT, R5, RZ, PT ;  /* 0x000000ff0500720c */ /* 0x000fce0003f46270 */
[----:B------:R-:W-:Y:S02]  /*1100*/  @P1 IMAD.MOV.U32 R5, RZ, RZ, RZ ;  /* 0x000000ffff051224 */ /* 0x000fe400078e00ff */
[----:B------:R-:W-:Y:S01]  /*1110*/  @!P1 FFMA R19, R19, 1.84467440737095516160e+19, RZ ;  /* 0x5f80000013139823 */ /* 0x000fe200000000ff */
[----:B------:R-:W-:-:S03]  /*1120*/  @!P1 IMAD.MOV.U32 R5, RZ, RZ, -0x40 ;  /* 0xffffffc0ff059424 */ /* 0x000fc600078e00ff */
[----:B------:R-:W-:Y:S02]  /*1130*/  @!P2 FFMA R2, R0, 1.84467440737095516160e+19, RZ ;  /* 0x5f8000000002a823 */ /* 0x000fe400000000ff */
[----:B------:R-:W-:-:S07]  /*1140*/  @!P2 IADD3 R5, PT, PT, R5, 0x40, RZ ;  /* 0x000000400505a810 */ /* 0x000fce0007ffe0ff */
.L_x_26:
[----:B------:R-:W-:Y:S01]  /*1150*/  LEA R9, R7, 0xc0800000, 0x17 ;  /* 0xc080000007097811 */ /* 0x000fe200078eb8ff */
[----:B------:R-:W-:Y:S01]  /*1160*/  VIADD R8, R8, 0xffffff81 ;  /* 0xffffff8108087836 */ /* 0x000fe20000000000 */
[----:B------:R-:W-:Y:S03]  /*1170*/  BSSY.RECONVERGENT B3, `(.L_x_31) ;  /* 0x0000035000037945 */ /* 0x000fe60003800200 */
[----:B------:R-:W-:Y:S02]  /*1180*/  IMAD.IADD R21, R2, 0x1, -R9 ;  /* 0x0000000102157824 */ /* 0x000fe400078e0a09 */
[C---:B------:R-:W-:Y:S01]  /*1190*/  IMAD R2, R8.reuse, -0x800000, R19 ;  /* 0xff80000008027824 */ /* 0x040fe200078e0213 */
[----:B------:R-:W-:Y:S01]  /*11a0*/  IADD3 R8, PT, PT, R8, 0x7f, -R7 ;  /* 0x0000007f08087810 */ /* 0x000fe20007ffe807 */
[----:B------:R-:W0:Y:S01]  /*11b0*/  MUFU.RCP R18, R21 ;  /* 0x0000001500127308 */ /* 0x000e220000001000 */
[----:B------:R-:W-:-:S03]  /*11c0*/  FADD.FTZ R11, -R21, -RZ ;  /* 0x800000ff150b7221 */ /* 0x000fc60000010100 */
[----:B------:R-:W-:Y:S02]  /*11d0*/  IMAD.IADD R5, R8, 0x1, R5 ;  /* 0x0000000108057824 */ /* 0x000fe400078e0205 */
[----:B0-----:R-:W-:-:S04]  /*11e0*/  FFMA R9, R18, R11, 1 ;  /* 0x3f80000012097423 */ /* 0x001fc8000000000b */
[----:B------:R-:W-:-:S04]  /*11f0*/  FFMA R9, R18, R9, R18 ;  /* 0x0000000912097223 */ /* 0x000fc80000000012 */
[----:B------:R-:W-:-:S04]  /*1200*/  FFMA R18, R2, R9, RZ ;  /* 0x0000000902127223 */ /* 0x000fc800000000ff */
[----:B------:R-:W-:-:S04]  /*1210*/  FFMA R19, R11, R18, R2 ;  /* 0x000000120b137223 */ /* 0x000fc80000000002 */
[----:B------:R-:W-:-:S04]  /*1220*/  FFMA R18, R9, R19, R18 ;  /* 0x0000001309127223 */ /* 0x000fc80000000012 */
[----:B------:R-:W-:-:S04]  /*1230*/  FFMA R11, R11, R18, R2 ;  /* 0x000000120b0b7223 */ /* 0x000fc80000000002 */
[----:B------:R-:W-:-:S05]  /*1240*/  FFMA R2, R9, R11, R18 ;  /* 0x0000000b09027223 */ /* 0x000fca0000000012 */
[----:B------:R-:W-:-:S04]  /*1250*/  SHF.R.U32.HI R7, RZ, 0x17, R2 ;  /* 0x00000017ff077819 */ /* 0x000fc80000011602 */
[----:B------:R-:W-:-:S05]  /*1260*/  LOP3.LUT R8, R7, 0xff, RZ, 0xc0, !PT ;  /* 0x000000ff07087812 */ /* 0x000fca00078ec0ff */
[----:B------:R-:W-:-:S04]  /*1270*/  IMAD.IADD R7, R8, 0x1, R5 ;  /* 0x0000000108077824 */ /* 0x000fc800078e0205 */
[----:B------:R-:W-:-:S05]  /*1280*/  VIADD R8, R7, 0xffffffff ;  /* 0xffffffff07087836 */ /* 0x000fca0000000000 */
[----:B------:R-:W-:-:S13]  /*1290*/  ISETP.GE.U32.AND P1, PT, R8, 0xfe, PT ;  /* 0x000000fe0800780c */ /* 0x000fda0003f26070 */
[----:B------:R-:W-:Y:S05]  /*12a0*/  @!P1 BRA `(.L_x_32) ;  /* 0x0000000000809947 */ /* 0x000fea0003800000 */
[----:B------:R-:W-:-:S13]  /*12b0*/  ISETP.GT.AND P1, PT, R7, 0xfe, PT ;  /* 0x000000fe0700780c */ /* 0x000fda0003f24270 */
[----:B------:R-:W-:Y:S05]  /*12c0*/  @P1 BRA `(.L_x_33) ;  /* 0x00000000006c1947 */ /* 0x000fea0003800000 */
[----:B------:R-:W-:-:S13]  /*12d0*/  ISETP.GE.AND P1, PT, R7, 0x1, PT ;  /* 0x000000010700780c */ /* 0x000fda0003f26270 */
[----:B------:R-:W-:Y:S05]  /*12e0*/  @P1 BRA `(.L_x_34) ;  /* 0x0000000000741947 */ /* 0x000fea0003800000 */
[----:B------:R-:W-:Y:S02]  /*12f0*/  ISETP.GE.AND P1, PT, R7, -0x18, PT ;  /* 0xffffffe80700780c */ /* 0x000fe40003f26270 */
[----:B------:R-:W-:-:S11]  /*1300*/  LOP3.LUT R2, R2, 0x80000000, RZ, 0xc0, !PT ;  /* 0x8000000002027812 */ /* 0x000fd600078ec0ff */
[----:B------:R-:W-:Y:S05]  /*1310*/  @!P1 BRA `(.L_x_34) ;  /* 0x0000000000689947 */ /* 0x000fea0003800000 */
[CCC-:B------:R-:W-:Y:S01]  /*1320*/  FFMA.RZ R5, R9.reuse, R11.reuse, R18.reuse ;  /* 0x0000000b09057223 */ /* 0x1c0fe2000000c012 */
[CCC-:B------:R-:W-:Y:S01]  /*1330*/  FFMA.RP R8, R9.reuse, R11.reuse, R18.reuse ;  /* 0x0000000b09087223 */ /* 0x1c0fe20000008012 */
[----:B------:R-:W-:Y:S01]  /*1340*/  FFMA.RM R9, R9, R11, R18 ;  /* 0x0000000b09097223 */ /* 0x000fe20000004012 */
[C---:B------:R-:W-:Y:S01]  /*1350*/  VIADD R11, R7.reuse, 0x20 ;  /* 0x00000020070b7836 */ /* 0x040fe20000000000 */
[----:B------:R-:W-:Y:S02]  /*1360*/  ISETP.NE.AND P3, PT, R7, RZ, PT ;  /* 0x000000ff0700720c */ /* 0x000fe40003f65270 */
[----:B------:R-:W-:Y:S02]  /*1370*/  LOP3.LUT R5, R5, 0x7fffff, RZ, 0xc0, !PT ;  /* 0x007fffff05057812 */ /* 0x000fe400078ec0ff */
[----:B------:R-:W-:Y:S01]  /*1380*/  ISETP.NE.AND P2, PT, R7, RZ, PT ;  /* 0x000000ff0700720c */ /* 0x000fe20003f45270 */
[----:B------:R-:W-:Y:S01]  /*1390*/  IMAD.MOV R7, RZ, RZ, -R7 ;  /* 0x000000ffff077224 */ /* 0x000fe200078e0a07 */
[----:B------:R-:W-:-:S02]  /*13a0*/  LOP3.LUT R18, R5, 0x800000, RZ, 0xfc, !PT ;  /* 0x0080000005127812 */ /* 0x000fc400078efcff */
[----:B------:R-:W-:Y:S02]  /*13b0*/  FSETP.NEU.FTZ.AND P1, PT, R8, R9, PT ;  /* 0x000000090800720b */ /* 0x000fe40003f3d000 */
[----:B------:R-:W-:Y:S02]  /*13c0*/  SHF.L.U32 R11, R18, R11, RZ ;  /* 0x0000000b120b7219 */ /* 0x000fe400000006ff */
[----:B------:R-:W-:Y:S02]  /*13d0*/  SEL R7, R7, RZ, P3 ;  /* 0x000000ff07077207 */ /* 0x000fe40001800000 */
[----:B------:R-:W-:Y:S02]  /*13e0*/  ISETP.NE.AND P2, PT, R11, RZ, P2 ;  /* 0x000000ff0b00720c */ /* 0x000fe40001745270 */
[----:B------:R-:W-:Y:S02]  /*13f0*/  SHF.R.U32.HI R7, RZ, R7, R18 ;  /* 0x00000007ff077219 */ /* 0x000fe40000011612 */
[----:B------:R-:W-:-:S02]  /*1400*/  PLOP3.LUT P1, PT, P1, P2, PT, 0xf8, 0x8f ;  /* 0x00000000008f781c */ /* 0x000fc40000f25f70 */
[----:B------:R-:W-:Y:S02]  /*1410*/  SHF.R.U32.HI R8, RZ, 0x1, R7 ;  /* 0x00000001ff087819 */ /* 0x000fe40000011607 */
[----:B------:R-:W-:-:S04]  /*1420*/  SEL R5, RZ, 0x1, !P1 ;  /* 0x00000001ff057807 */ /* 0x000fc80004800000 */
[----:B------:R-:W-:-:S04]  /*1430*/  LOP3.LUT R18, R5, 0x1, R8, 0xf8, !PT ;  /* 0x0000000105127812 */ /* 0x000fc800078ef808 */
[----:B------:R-:W-:-:S05]  /*1440*/  LOP3.LUT R7, R18, R7, RZ, 0xc0, !PT ;  /* 0x0000000712077212 */ /* 0x000fca00078ec0ff */
[----:B------:R-:W-:-:S05]  /*1450*/  IMAD.IADD R7, R8, 0x1, R7 ;  /* 0x0000000108077824 */ /* 0x000fca00078e0207 */
[----:B------:R-:W-:Y:S01]  /*1460*/  LOP3.LUT R2, R7, R2, RZ, 0xfc, !PT ;  /* 0x0000000207027212 */ /* 0x000fe200078efcff */
[----:B------:R-:W-:Y:S06]  /*1470*/  BRA `(.L_x_34) ;  /* 0x0000000000107947 */ /* 0x000fec0003800000 */
.L_x_33:
[----:B------:R-:W-:-:S04]  /*1480*/  LOP3.LUT R2, R2, 0x80000000, RZ, 0xc0, !PT ;  /* 0x8000000002027812 */ /* 0x000fc800078ec0ff */
[----:B------:R-:W-:Y:S01]  /*1490*/  LOP3.LUT R2, R2, 0x7f800000, RZ, 0xfc, !PT ;  /* 0x7f80000002027812 */ /* 0x000fe200078efcff */
[----:B------:R-:W-:Y:S06]  /*14a0*/  BRA `(.L_x_34) ;  /* 0x0000000000047947 */ /* 0x000fec0003800000 */
.L_x_32:
[----:B------:R-:W-:-:S07]  /*14b0*/  IMAD R2, R5, 0x800000, R2 ;  /* 0x0080000005027824 */ /* 0x000fce00078e0202 */
.L_x_34:
[----:B------:R-:W-:Y:S05]  /*14c0*/  BSYNC.RECONVERGENT B3 ;  /* 0x0000000000037941 */ /* 0x000fea0003800200 */
.L_x_31:
[----:B------:R-:W-:Y:S05]  /*14d0*/  BRA `(.L_x_35) ;  /* 0x0000000000207947 */ /* 0x000fea0003800000 */
.L_x_30:
[----:B------:R-:W-:-:S04]  /*14e0*/  LOP3.LUT R2, R2, 0x80000000, R19, 0x48, !PT ;  /* 0x8000000002027812 */ /* 0x000fc800078e4813 */
[----:B------:R-:W-:Y:S01]  /*14f0*/  LOP3.LUT R2, R2, 0x7f800000, RZ, 0xfc, !PT ;  /* 0x7f80000002027812 */ /* 0x000fe200078efcff */
[----:B------:R-:W-:Y:S06]  /*1500*/  BRA `(.L_x_35) ;  /* 0x0000000000147947 */ /* 0x000fec0003800000 */
.L_x_29:
[----:B------:R-:W-:Y:S01]  /*1510*/  LOP3.LUT R2, R2, 0x80000000, R19, 0x48, !PT ;  /* 0x8000000002027812 */ /* 0x000fe200078e4813 */
[----:B------:R-:W-:Y:S06]  /*1520*/  BRA `(.L_x_35) ;  /* 0x00000000000c7947 */ /* 0x000fec0003800000 */
.L_x_28:
[----:B------:R-:W0:Y:S01]  /*1530*/  MUFU.RSQ R2, -QNAN ;  /* 0xffc0000000027908 */ /* 0x000e220000001400 */
[----:B------:R-:W-:Y:S05]  /*1540*/  BRA `(.L_x_35) ;  /* 0x0000000000047947 */ /* 0x000fea0003800000 */
.L_x_27:
[----:B------:R-:W-:-:S07]  /*1550*/  FADD.FTZ R2, R19, R0 ;  /* 0x0000000013027221 */ /* 0x000fce0000010000 */
.L_x_35:
[----:B------:R-:W-:Y:S05]  /*1560*/  BSYNC.RECONVERGENT B2 ;  /* 0x0000000000027941 */ /* 0x000fea0003800200 */
.L_x_25:
[----:B------:R-:W-:Y:S02]  /*1570*/  IMAD.MOV.U32 R5, RZ, RZ, 0x0 ;  /* 0x00000000ff057424 */ /* 0x000fe400078e00ff */
[----:B0-----:R-:W-:Y:S02]  /*1580*/  IMAD.MOV.U32 R7, RZ, RZ, R2 ;  /* 0x000000ffff077224 */ /* 0x001fe400078e0002 */
[----:B------:R-:W-:Y:S05]  /*1590*/  RET.REL.NODEC R4 `(_Z24Kinship_Matrix_NormalizePflf) ;  /* 0xffffffe804987950 */ /* 0x000fea0003c3ffff */
.L_x_36:
        /* <DEDUP_REMOVED lines=14> */
.L_x_51:


//--------------------- .text._Z18Kinship_Matrix_AddPfS_l --------------------------
	.section	.text._Z18Kinship_Matrix_AddPfS_l,"ax",@progbits
	.align	128
        .global         _Z18Kinship_Matrix_AddPfS_l
        .type           _Z18Kinship_Matrix_AddPfS_l,@function
        .size           _Z18Kinship_Matrix_AddPfS_l,(.L_x_52 - _Z18Kinship_Matrix_AddPfS_l)
        .other          _Z18Kinship_Matrix_AddPfS_l,@"STO_CUDA_ENTRY STV_DEFAULT"
_Z18Kinship_Matrix_AddPfS_l:
.text._Z18Kinship_Matrix_AddPfS_l:
        /* <DEDUP_REMOVED lines=37> */
[----:B------:R-:W-:Y:S02]  /*0250*/  IMAD R4, R5, R7, R4 ;  /* 0x0000000705047224 */ /* 0x000fe400078e0204 */
[----:B------:R-:W-:-:S03]  /*0260*/  IMAD.MOV.U32 R7, RZ, RZ, RZ ;  /* 0x000000ffff077224 */ /* 0x000fc600078e00ff */
[----:B------:R-:W-:-:S13]  /*0270*/  ISETP.GE.U32.AND P0, PT, R4, R5, PT ;  /* 0x000000050400720c */ /* 0x000fda0003f06070 */
[----:B------:R-:W-:Y:S02]  /*0280*/  @P0 IMAD.IADD R4, R4, 0x1, -R5 ;  /* 0x0000000104040824 */ /* 0x000fe400078e0a05 */
[----:B------:R-:W-:-:S03]  /*0290*/  @P0 VIADD R6, R6, 0x1 ;  /* 0x0000000106060836 */ /* 0x000fc60000000000 */
[----:B------:R-:W-:-:S13]  /*02a0*/  ISETP.GE.U32.AND P1, PT, R4, R5, PT ;  /* 0x000000050400720c */ /* 0x000fda0003f26070 */
[----:B------:R-:W-:Y:S01]  /*02b0*/  @P1 VIADD R6, R6, 0x1 ;  /* 0x0000000106061836 */ /* 0x000fe20000000000 */
[----:B------:R-:W-:Y:S01]  /*02c0*/  @!P2 LOP3.LUT R6, RZ, R5, RZ, 0x33, !PT ;  /* 0x00000005ff06a212 */ /* 0x000fe200078e33ff */
[----:B------:R-:W-:Y:S06]  /*02d0*/  BRA `(.L_x_39) ;  /* 0x0000000000107947 */ /* 0x000fec0003800000 */
.L_x_38:
[----:B------:R-:W-:-:S07]  /*02e0*/  MOV R6, 0x300 ;  /* 0x0000030000067802 */ /* 0x000fce0000000f00 */
[----:B------:R-:W-:Y:S05]  /*02f0*/  CALL.REL.NOINC `($__internal_3_$__cuda_sm20_div_u64) ;  /* 0x0000000400487944 */ /* 0x000fea0003c00000 */
[----:B------:R-:W-:Y:S02]  /*0300*/  IMAD.MOV.U32 R6, RZ, RZ, R4 ;  /* 0x000000ffff067224 */ /* 0x000fe400078e0004 */
[----:B------:R-:W-:-:S07]  /*0310*/  IMAD.MOV.U32 R7, RZ, RZ, R9 ;  /* 0x000000ffff077224 */ /* 0x000fce00078e0009 */
.L_x_39:
[----:B------:R-:W-:Y:S05]  /*0320*/  BSYNC.RECONVERGENT B0 ;  /* 0x0000000000007941 */ /* 0x000fea0003800200 */
.L_x_37:
[----:B------:R-:W-:Y:S01]  /*0330*/  IADD3 R2, P0, PT, R6, R2, RZ ;  /* 0x0000000206027210 */ /* 0x000fe20007f1e0ff */
[----:B------:R-:W0:Y:S01]  /*0340*/  LDCU.64 UR4, c[0x0][0x358] ;  /* 0x00006b00ff0477ac */ /* 0x000e220008000a00 */
[----:B------:R-:W-:Y:S02]  /*0350*/  BSSY.RECONVERGENT B0, `(.L_x_40) ;  /* 0x000001f000007945 */ /* 0x000fe40003800200 */
[C---:B------:R-:W-:Y:S01]  /*0360*/  LOP3.LUT R4, R2.reuse, 0x3, RZ, 0xc0, !PT ;  /* 0x0000000302047812 */ /* 0x040fe200078ec0ff */
[----:B------:R-:W-:Y:S01]  /*0370*/  IMAD.X R6, RZ, RZ, R7, P0 ;  /* 0x000000ffff067224 */ /* 0x000fe200000e0607 */
[----:B------:R-:W-:Y:S01]  /*0380*/  ISETP.GE.U32.AND P0, PT, R2, 0x3, PT ;  /* 0x000000030200780c */ /* 0x000fe20003f06070 */
[----:B------:R-:W1:Y:S01]  /*0390*/  LDCU.128 UR8, c[0x0][0x380] ;  /* 0x00007000ff0877ac */ /* 0x000e620008000c00 */
[----:B------:R-:W-:Y:S02]  /*03a0*/  ISETP.NE.U32.AND P1, PT, R4, 0x3, PT ;  /* 0x000000030400780c */ /* 0x000fe40003f25070 */
[----:B------:R-:W-:-:S02]  /*03b0*/  ISETP.GE.U32.AND.EX P0, PT, R6, RZ, PT, P0 ;  /* 0x000000ff0600720c */ /* 0x000fc40003f06100 */
[----:B------:R-:W-:-:S13]  /*03c0*/  ISETP.NE.AND.EX P1, PT, RZ, RZ, PT, P1 ;  /* 0x000000ffff00720c */ /* 0x000fda0003f25310 */
[----:B01----:R-:W-:Y:S05]  /*03d0*/  @!P1 BRA `(.L_x_41) ;  /* 0x0000000000589947 */ /* 0x003fea0003800000 */
[----:B------:R-:W-:Y:S01]  /*03e0*/  VIADD R4, R2, 0x1 ;  /* 0x0000000102047836 */ /* 0x000fe20000000000 */
[C---:B------:R-:W-:Y:S01]  /*03f0*/  SHF.L.U64.HI R14, R0.reuse, 0x2, R3 ;  /* 0x00000002000e7819 */ /* 0x040fe20000010203 */
[----:B------:R-:W-:Y:S02]  /*0400*/  IMAD.SHL.U32 R12, R0, 0x4, RZ ;  /* 0x00000004000c7824 */ /* 0x000fe400078e00ff */
[----:B------:R-:W-:Y:S01]  /*0410*/  IMAD.MOV.U32 R10, RZ, RZ, RZ ;  /* 0x000000ffff0a7224 */ /* 0x000fe200078e00ff */
[----:B------:R-:W-:-:S07]  /*0420*/  LOP3.LUT R4, R4, 0x3, RZ, 0xc0, !PT ;  /* 0x0000000304047812 */ /* 0x000fce00078ec0ff */
.L_x_42:
[C---:B------:R-:W-:Y:S02]  /*0430*/  IADD3 R8, P2, PT, R12.reuse, UR8, RZ ;  /* 0x000000080c087c10 */ /* 0x040fe4000ff5e0ff */
[----:B0-----:R-:W-:Y:S02]  /*0440*/  IADD3 R6, P1, PT, R12, UR10, RZ ;  /* 0x0000000a0c067c10 */ /* 0x001fe4000ff3e0ff */
[C---:B------:R-:W-:Y:S02]  /*0450*/  IADD3.X R9, PT, PT, R14.reuse, UR9, RZ, P2, !PT ;  /* 0x000000090e097c10 */ /* 0x040fe400097fe4ff */
[----:B------:R-:W-:-:S04]  /*0460*/  IADD3.X R7, PT, PT, R14, UR11, RZ, P1, !PT ;  /* 0x0000000b0e077c10 */ /* 0x000fc80008ffe4ff */
[----:B------:R-:W2:Y:S04]  /*0470*/  LDG.E R9, desc[UR4][R8.64] ;  /* 0x0000000408097981 */ /* 0x000ea8000c1e1900 */
[----:B------:R-:W2:Y:S01]  /*0480*/  LDG.E R2, desc[UR4][R6.64] ;  /* 0x0000000406027981 */ /* 0x000ea2000c1e1900 */
[----:B------:R-:W-:Y:S02]  /*0490*/  IADD3 R4, P1, PT, R4, -0x1, RZ ;  /* 0xffffffff04047810 */ /* 0x000fe40007f3e0ff */
[C---:B------:R-:W-:Y:S02]  /*04a0*/  IADD3 R0, P2, PT, R5.reuse, R0, RZ ;  /* 0x0000000005007210 */ /* 0x040fe40007f5e0ff */
[----:B------:R-:W-:Y:S02]  /*04b0*/  IADD3.X R10, PT, PT, R10, -0x1, RZ, P1, !PT ;  /* 0xffffffff0a0a7810 */ /* 0x000fe40000ffe4ff */
[----:B------:R-:W-:Y:S01]  /*04c0*/  ISETP.NE.U32.AND P1, PT, R4, RZ, PT ;  /* 0x000000ff0400720c */ /* 0x000fe20003f25070 */
[----:B------:R-:W-:Y:S01]  /*04d0*/  IMAD.X R3, RZ, RZ, R3, P2 ;  /* 0x000000ffff037224 */ /* 0x000fe200010e0603 */
[----:B------:R-:W-:-:S02]  /*04e0*/  LEA R12, P3, R5, R12, 0x2 ;  /* 0x0000000c050c7211 */ /* 0x000fc400078610ff */
[----:B------:R-:W-:Y:S02]  /*04f0*/  ISETP.NE.AND.EX P1, PT, R10, RZ, PT, P1 ;  /* 0x000000ff0a00720c */ /* 0x000fe40003f25310 */
[----:B------:R-:W-:Y:S01]  /*0500*/  LEA.HI.X R14, R5, R14, RZ, 0x2, P3 ;  /* 0x0000000e050e7211 */ /* 0x000fe200018f14ff */
[----:B--2---:R-:W-:-:S05]  /*0510*/  FADD R11, R2, R9 ;  /* 0x00000009020b7221 */ /* 0x004fca0000000000 */
[----:B------:R0:W-:Y:S05]  /*0520*/  STG.E desc[UR4][R6.64], R11 ;  /* 0x0000000b06007986 */ /* 0x0001ea000c101904 */
[----:B------:R-:W-:Y:S05]  /*0530*/  @P1 BRA `(.L_x_42) ;  /* 0xfffffffc00bc1947 */ /* 0x000fea000383ffff */
.L_x_41:
[----:B------:R-:W-:Y:S05]  /*0540*/  BSYNC.RECONVERGENT B0 ;  /* 0x0000000000007941 */ /* 0x000fea0003800200 */
.L_x_40:
[----:B------:R-:W-:Y:S05]  /*0550*/  @!P0 EXIT ;  /* 0x000000000000894d */ /* 0x000fea0003800000 */
[----:B0-----:R-:W-:Y:S01]  /*0560*/  IMAD.SHL.U32 R7, R5, 0x4, RZ ;  /* 0x0000000405077824 */ /* 0x001fe200078e00ff */
[----:B------:R-:W-:Y:S01]  /*0570*/  SHF.R.U32.HI R11, RZ, 0x1e, R5 ;  /* 0x0000001eff0b7819 */ /* 0x000fe20000011605 */
[----:B------:R-:W0:Y:S01]  /*0580*/  LDCU.64 UR6, c[0x0][0x390] ;  /* 0x00007200ff0677ac */ /* 0x000e220008000a00 */
[----:B------:R-:W1:Y:S05]  /*0590*/  LDCU.128 UR8, c[0x0][0x380] ;  /* 0x00007000ff0877ac */ /* 0x000e6a0008000c00 */
.L_x_43:
[C---:B---3--:R-:W-:Y:S01]  /*05a0*/  IMAD.SHL.U32 R12, R0.reuse, 0x4, RZ ;  /* 0x00000004000c7824 */ /* 0x048fe200078e00ff */
[----:B------:R-:W-:-:S04]  /*05b0*/  SHF.L.U64.HI R2, R0, 0x2, R3 ;  /* 0x0000000200027819 */ /* 0x000fc80000010203 */
[C---:B-1----:R-:W-:Y:S02]  /*05c0*/  IADD3 R8, P1, PT, R12.reuse, UR8, RZ ;  /* 0x000000080c087c10 */ /* 0x042fe4000ff3e0ff */
[----:B------:R-:W-:Y:S02]  /*05d0*/  IADD3 R12, P0, PT, R12, UR10, RZ ;  /* 0x0000000a0c0c7c10 */ /* 0x000fe4000ff1e0ff */
[C---:B------:R-:W-:Y:S02]  /*05e0*/  IADD3.X R9, PT, PT, R2.reuse, UR9, RZ, P1, !PT ;  /* 0x0000000902097c10 */ /* 0x040fe40008ffe4ff */
[----:B------:R-:W-:-:S03]  /*05f0*/  IADD3.X R13, PT, PT, R2, UR11, RZ, P0, !PT ;  /* 0x0000000b020d7c10 */ /* 0x000fc600087fe4ff */
[----:B------:R-:W2:Y:S04]  /*0600*/  LDG.E R17, desc[UR4][R8.64] ;  /* 0x0000000408117981 */ /* 0x000ea8000c1e1900 */
[----:B------:R-:W2:Y:S01]  /*0610*/  LDG.E R2, desc[UR4][R12.64] ;  /* 0x000000040c027981 */ /* 0x000ea2000c1e1900 */
[C---:B------:R-:W-:Y:S02]  /*0620*/  IADD3 R14, P1, PT, R7.reuse, R8, RZ ;  /* 0x00000008070e7210 */ /* 0x040fe40007f3e0ff */
[----:B------:R-:W-:-:S03]  /*0630*/  IADD3 R4, P0, PT, R7, R12, RZ ;  /* 0x0000000c07047210 */ /* 0x000fc60007f1e0ff */
[C---:B------:R-:W-:Y:S02]  /*0640*/  IMAD.X R15, R11.reuse, 0x1, R9, P1 ;  /* 0x000000010b0f7824 */ /* 0x040fe400008e0609 */
[----:B------:R-:W-:Y:S02]  /*0650*/  IMAD.X R5, R11, 0x1, R13, P0 ;  /* 0x000000010b057824 */ /* 0x000fe400000e060d */
[----:B--2---:R-:W-:-:S05]  /*0660*/  FADD R19, R2, R17 ;  /* 0x0000001102137221 */ /* 0x004fca0000000000 */
[----:B------:R1:W-:Y:S04]  /*0670*/  STG.E desc[UR4][R12.64], R19 ;  /* 0x000000130c007986 */ /* 0x0003e8000c101904 */
        /* <DEDUP_REMOVED lines=8> */
[----:B------:R-:W3:Y:S04]  /*0700*/  LDG.E R23, desc[UR4][R16.64] ;  /* 0x0000000410177981 */ /* 0x000ee8000c1e1900 */
[----:B------:R-:W3:Y:S01]  /*0710*/  LDG.E R2, desc[UR4][R8.64] ;  /* 0x0000000408027981 */ /* 0x000ee2000c1e1900 */
[C---:B------:R-:W-:Y:S02]  /*0720*/  IADD3 R18, P1, PT, R7.reuse, R16, RZ ;  /* 0x0000001007127210 */ /* 0x040fe40007f3e0ff */
[----:B-1----:R-:W-:-:S03]  /*0730*/  IADD3 R12, P0, PT, R7, R8, RZ ;  /* 0x00000008070c7210 */ /* 0x002fc60007f1e0ff */
[C---:B------:R-:W-:Y:S02]  /*0740*/  IMAD.X R19, R11.reuse, 0x1, R17, P1 ;  /* 0x000000010b137824 */ /* 0x040fe400008e0611 */
[----:B------:R-:W-:Y:S02]  /*0750*/  IMAD.X R13, R11, 0x1, R9, P0 ;  /* 0x000000010b0d7824 */ /* 0x000fe400000e0609 */
[----:B---3--:R-:W-:-:S05]  /*0760*/  FADD R23, R2, R23 ;  /* 0x0000001702177221 */ /* 0x008fca0000000000 */
[----:B------:R3:W-:Y:S04]  /*0770*/  STG.E desc[UR4][R8.64], R23 ;  /* 0x0000001708007986 */ /* 0x0007e8000c101904 */
[----:B------:R-:W2:Y:S04]  /*0780*/  LDG.E R19, desc[UR4][R18.64] ;  /* 0x0000000412137981 */ /* 0x000ea8000c1e1900 */
[----:B------:R-:W2:Y:S01]  /*0790*/  LDG.E R2, desc[UR4][R12.64] ;  /* 0x000000040c027981 */ /* 0x000ea2000c1e1900 */
[----:B------:R-:W-:-:S05]  /*07a0*/  IADD3 R0, P0, PT, R7, R0, RZ ;  /* 0x0000000007007210 */ /* 0x000fca0007f1e0ff */
[----:B------:R-:W-:Y:S01]  /*07b0*/  IMAD.X R3, R11, 0x1, R3, P0 ;  /* 0x000000010b037824 */ /* 0x000fe200000e0603 */
[----:B0-----:R-:W-:-:S04]  /*07c0*/  ISETP.GE.U32.AND P0, PT, R0, UR6, PT ;  /* 0x0000000600007c0c */ /* 0x001fc8000bf06070 */
[----:B------:R-:W-:Y:S01]  /*07d0*/  ISETP.GE.AND.EX P0, PT, R3, UR7, PT, P0 ;  /* 0x0000000703007c0c */ /* 0x000fe2000bf06300 */
[----:B--2---:R-:W-:-:S05]  /*07e0*/  FADD R5, R2, R19 ;  /* 0x0000001302057221 */ /* 0x004fca0000000000 */
[----:B------:R3:W-:Y:S07]  /*07f0*/  STG.E desc[UR4][R12.64], R5 ;  /* 0x000000050c007986 */ /* 0x0007ee000c101904 */
[----:B------:R-:W-:Y:S05]  /*0800*/  @!P0 BRA `(.L_x_43) ;  /* 0xfffffffc00648947 */ /* 0x000fea000383ffff */
[----:B------:R-:W-:Y:S05]  /*0810*/  EXIT ;  /* 0x000000000000794d */ /* 0x000fea0003800000 */
        .weak           $__internal_3_$__cuda_sm20_div_u64
        .type           $__internal_3_$__cuda_sm20_div_u64,@function
        .size           $__internal_3_$__cuda_sm20_div_u64,(.L_x_52 - $__internal_3_$__cuda_sm20_div_u64)
$__internal_3_$__cuda_sm20_div_u64:
[----:B------:R-:W-:Y:S02]  /*0820*/  IMAD.MOV.U32 R12, RZ, RZ, R5 ;  /* 0x000000ffff0c7224 */ /* 0x000fe400078e0005 */
        /* <DEDUP_REMOVED lines=14> */
[----:B------:R-:W-:-:S05]  /*0910*/  IMAD.HI.U32 R10, P1, R9, R15, R10 ;  /* 0x0000000f090a7227 */ /* 0x000fca000782000a */
[----:B------:R-:W-:Y:S01]  /*0920*/  IADD3 R11, P2, PT, R13, R10, RZ ;  /* 0x0000000a0d0b7210 */ /* 0x000fe20007f5e0ff */
[----:B------:R-:W-:-:S04]  /*0930*/  IMAD.X R10, R17, 0x1, R9, P0 ;  /* 0x00000001110a7824 */ /* 0x000fc800000e0609 */
[----:B------:R-:W-:Y:S01]  /*0940*/  IMAD.WIDE.U32 R8, R11, R5, RZ ;  /* 0x000000050b087225 */ /* 0x000fe200078e00ff */
[----:B------:R-:W-:Y:S02]  /*0950*/  IADD3.X R13, PT, PT, RZ, RZ, R10, P2, P1 ;  /* 0x000000ffff0d7210 */ /* 0x000fe400017e240a */
[----:B------:R-:W-:-:S03]  /*0960*/  IADD3 R15, P0, PT, RZ, -R8, RZ ;  /* 0x80000008ff0f7210 */ /* 0x000fc60007f1e0ff */
        /* <DEDUP_REMOVED lines=17> */
[----:B------:R-:W-:-:S04]  /*0a80*/  IMAD.X R8, RZ, RZ, R13, P0 ;  /* 0x000000ffff087224 */ /* 0x000fc800000e060d */
[----:B------:R-:W-:Y:S02]  /*0a90*/  IMAD.X R11, RZ, RZ, R8, P1 ;  /* 0x000000ffff0b7224 */ /* 0x000fe400008e0608 */
[----:B------:R-:W-:-:S04]  /*0aa0*/  IMAD.WIDE.U32 R8, R10, R5, RZ ;  /* 0x000000050a087225 */ /* 0x000fc800078e00ff */
[----:B------:R-:W-:Y:S01]  /*0ab0*/  IMAD R12, R11, R5, R9 ;  /* 0x000000050b0c7224 */ /* 0x000fe200078e0209 */
[----:B------:R-:W-:-:S04]  /*0ac0*/  IADD3 R14, P0, PT, -R8, R4, RZ ;  /* 0x00000004080e7210 */ /* 0x000fc80007f1e1ff */
[-C--:B------:R-:W-:Y:S01]  /*0ad0*/  IADD3 R4, P1, PT, -R5, R14.reuse, RZ ;  /* 0x0000000e05047210 */ /* 0x080fe20007f3e1ff */
[----:B------:R-:W-:Y:S01]  /*0ae0*/  IMAD.X R12, R7, 0x1, ~R12, P0 ;  /* 0x00000001070c7824 */ /* 0x000fe200000e0e0c */
[----:B------:R-:W-:Y:S02]  /*0af0*/  ISETP.GE.U32.AND P0, PT, R14, R5, PT ;  /* 0x000000050e00720c */ /* 0x000fe40003f06070 */
[----:B------:R-:W-:Y:S02]  /*0b00*/  IADD3 R7, P2, PT, R10, 0x1, RZ ;  /* 0x000000010a077810 */ /* 0x000fe40007f5e0ff */
[C---:B------:R-:W-:Y:S02]  /*0b10*/  ISETP.GE.U32.AND.EX P0, PT, R12.reuse, RZ, PT, P0 ;  /* 0x000000ff0c00720c */ /* 0x040fe40003f06100 */
[----:B------:R-:W-:Y:S01]  /*0b20*/  IADD3.X R9, PT, PT, R12, -0x1, RZ, P1, !PT ;  /* 0xffffffff0c097810 */ /* 0x000fe20000ffe4ff */
[----:B------:R-:W-:Y:S01]  /*0b30*/  IMAD.X R8, RZ, RZ, R11, P2 ;  /* 0x000000ffff087224 */ /* 0x000fe200010e060b */
        /* <DEDUP_REMOVED lines=12> */
[----:B------:R-:W-:Y:S02]  /*0c00*/  SEL R9, R9, R8, P0 ;  /* 0x0000000809097207 */ /* 0x000fe40000000000 */
[----:B------:R-:W-:Y:S02]  /*0c10*/  SEL R4, R4, 0xffffffff, P1 ;  /* 0xffffffff04047807 */ /* 0x000fe40000800000 */
[----:B------:R-:W-:Y:S01]  /*0c20*/  SEL R9, R9, 0xffffffff, P1 ;  /* 0xffffffff09097807 */ /* 0x000fe20000800000 */
[----:B------:R-:W-:Y:S06]  /*0c30*/  RET.REL.NODEC R6 `(_Z18Kinship_Matrix_AddPfS_l) ;  /* 0xfffffff006f07950 */ /* 0x000fec0003c3ffff */
.L_x_44:
        /* <DEDUP_REMOVED lines=12> */
.L_x_52:


//--------------------- .text._Z18Kinship_Matrix_CalPfS_S_ii --------------------------
	.section	.text._Z18Kinship_Matrix_CalPfS_S_ii,"ax",@progbits
	.align	128
        .global         _Z18Kinship_Matrix_CalPfS_S_ii
        .type           _Z18Kinship_Matrix_CalPfS_S_ii,@function
        .size           _Z18Kinship_Matrix_CalPfS_S_ii,(.L_x_56 - _Z18Kinship_Matrix_CalPfS_S_ii)
        .other          _Z18Kinship_Matrix_CalPfS_S_ii,@"STO_CUDA_ENTRY STV_DEFAULT"
_Z18Kinship_Matrix_CalPfS_S_ii:
.text._Z18Kinship_Matrix_CalPfS_S_ii:
[----:B------:R-:W-:Y:S01]  /*0000*/  LDC R1, c[0x0][0x37c] ;  /* 0x0000df00ff017b82 */ /* 0x000fe20000000800 */
[----:B------:R-:W0:Y:S01]  /*0010*/  S2R R18, SR_CTAID.Y ;  /* 0x0000000000127919 */ /* 0x000e220000002600 */
[----:B------:R-:W1:Y:S01]  /*0020*/  LDCU UR10, c[0x0][0x39c] ;  /* 0x00007380ff0a77ac */ /* 0x000e620008000800 */
[----:B------:R-:W-:Y:S01]  /*0030*/  HFMA2 R25, -RZ, RZ, 0, 0 ;  /* 0x00000000ff197431 */ /* 0x000fe200000001ff */
[----:B------:R-:W0:Y:S01]  /*0040*/  S2R R19, SR_TID.Y ;  /* 0x0000000000137919 */ /* 0x000e220000002200 */
[----:B------:R-:W2:Y:S01]  /*0050*/  LDCU.64 UR8, c[0x0][0x358] ;  /* 0x00006b00ff0877ac */ /* 0x000ea20008000a00 */
[----:B------:R-:W3:Y:S01]  /*0060*/  S2R R16, SR_TID.X ;  /* 0x0000000000107919 */ /* 0x000ee20000002100 */
[----:B------:R-:W3:Y:S01]  /*0070*/  S2R R0, SR_CTAID.X ;  /* 0x0000000000007919 */ /* 0x000ee20000002500 */
[----:B-1----:R-:W-:Y:S01]  /*0080*/  UISETP.GE.AND UP0, UPT, UR10, 0x1, UPT ;  /* 0x000000010a00788c */ /* 0x002fe2000bf06270 */
[----:B0-----:R-:W-:Y:S02]  /*0090*/  LEA R18, R18, R19, 0x5 ;  /* 0x0000001312127211 */ /* 0x001fe400078e28ff */
[----:B---3--:R-:W-:-:S06]  /*00a0*/  LEA R21, R0, R16, 0x5 ;  /* 0x0000001000157211 */ /* 0x008fcc00078e28ff */
[----:B--2---:R-:W-:Y:S05]  /*00b0*/  BRA.U !UP0, `(.L_x_45) ;  /* 0x0000000508c47547 */ /* 0x004fea000b800000 */
[----:B------:R-:W0:Y:S01]  /*00c0*/  S2UR UR7, SR_CgaCtaId ;  /* 0x00000000000779c3 */ /* 0x000e220000008800 */
[----:B------:R-:W1:Y:S01]  /*00d0*/  LDCU UR11, c[0x0][0x398] ;  /* 0x00007300ff0b77ac */ /* 0x000e620008000800 */
[----:B------:R-:W-:Y:S01]  /*00e0*/  MOV R25, RZ ;  /* 0x000000ff00197202 */ /* 0x000fe20000000f00 */
[----:B------:R-:W-:Y:S01]  /*00f0*/  IMAD R7, R18, UR10, R16 ;  /* 0x0000000a12077c24 */ /* 0x000fe2000f8e0210 */
[----:B------:R-:W-:Y:S01]  /*0100*/  UMOV UR5, 0x400 ;  /* 0x0000040000057882 */ /* 0x000fe20000000000 */
[----:B------:R-:W-:-:S03]  /*0110*/  UIADD3 UR4, UPT, UPT, UR10, 0x1f, URZ ;  /* 0x0000001f0a047890 */ /* 0x000fc6000fffe0ff */
[----:B------:R-:W2:Y:S01]  /*0120*/  LDC.64 R4, c[0x0][0x398] ;  /* 0x0000e600ff047b82 */ /* 0x000ea20000000a00 */
[----:B------:R-:W-:Y:S02]  /*0130*/  UIADD3 UR6, UPT, UPT, UR5, 0x1000, URZ ;  /* 0x0000100005067890 */ /* 0x000fe4000fffe0ff */
[----:B------:R-:W-:-:S04]  /*0140*/  USHF.R.U32.HI UR4, URZ, 0x5, UR4 ;  /* 0x00000005ff047899 */ /* 0x000fc80008011604 */
[----:B------:R-:W-:Y:S01]  /*0150*/  UIADD3 UR4, UPT, UPT, -UR4, URZ, URZ ;  /* 0x000000ff04047290 */ /* 0x000fe2000fffe1ff */
[----:B-1----:R-:W-:Y:S01]  /*0160*/  IMAD R17, R19, UR11, R16 ;  /* 0x0000000b13117c24 */ /* 0x002fe2000f8e0210 */
[----:B0-----:R-:W-:-:S04]  /*0170*/  ULEA UR5, UR7, UR5, 0x18 ;  /* 0x0000000507057291 */ /* 0x001fc8000f8ec0ff */
[----:B------:R-:W-:Y:S01]  /*0180*/  LEA R17, R0, R17, 0x5 ;  /* 0x0000001100117211 */ /* 0x000fe200078e28ff */
[----:B------:R-:W-:Y:S01]  /*0190*/  ULEA UR6, UR7, UR6, 0x18 ;  /* 0x0000000607067291 */ /* 0x000fe2000f8ec0ff */
[----:B------:R-:W-:-:S05]  /*01a0*/  LEA R6, R19, UR5, 0x7 ;  /* 0x0000000513067c11 */ /* 0x000fca000f8e38ff */
[C---:B------:R-:W-:Y:S02]  /*01b0*/  LEA R2, R16.reuse, UR6, 0x2 ;  /* 0x0000000610027c11 */ /* 0x040fe4000f8e10ff */
[----:B------:R-:W-:Y:S02]  /*01c0*/  LEA R3, R16, R6, 0x2 ;  /* 0x0000000610037211 */ /* 0x000fe400078e10ff */
[----:B------:R-:W-:-:S07]  /*01d0*/  LEA R0, R19, R2, 0x7 ;  /* 0x0000000213007211 */ /* 0x000fce00078e38ff */
.L_x_46:
[-C--:B--2---:R-:W-:Y:S01]  /*01e0*/  ISETP.GE.AND P1, PT, R16, R5.reuse, PT ;  /* 0x000000051000720c */ /* 0x084fe20003f26270 */
[----:B------:R-:W-:Y:S01]  /*01f0*/  HFMA2 R24, -RZ, RZ, 0, 0 ;  /* 0x00000000ff187431 */ /* 0x000fe200000001ff */
[----:B------:R-:W-:Y:S02]  /*0200*/  ISETP.GE.AND P0, PT, R19, R5, PT ;  /* 0x000000051300720c */ /* 0x000fe40003f06270 */
[-C--:B------:R-:W-:Y:S02]  /*0210*/  ISETP.GE.OR P1, PT, R18, R4.reuse, P1 ;  /* 0x000000041200720c */ /* 0x080fe40000f26670 */
[----:B------:R-:W-:Y:S02]  /*0220*/  ISETP.GE.OR P0, PT, R21, R4, P0 ;  /* 0x000000041500720c */ /* 0x000fe40000706670 */
[----:B------:R-:W-:-:S09]  /*0230*/  MOV R20, RZ ;  /* 0x000000ff00147202 */ /* 0x000fd20000000f00 */
[----:B------:R-:W0:Y:S08]  /*0240*/  @!P1 LDC.64 R10, c[0x0][0x380] ;  /* 0x0000e000ff0a9b82 */ /* 0x000e300000000a00 */
[----:B------:R-:W1:Y:S01]  /*0250*/  @!P0 LDC.64 R8, c[0x0][0x388] ;  /* 0x0000e200ff088b82 */ /* 0x000e620000000a00 */
[----:B0-----:R-:W-:-:S05]  /*0260*/  @!P1 IMAD.WIDE.U32 R10, R7, 0x4, R10 ;  /* 0x00000004070a9825 */ /* 0x001fca00078e000a */
[----:B------:R-:W2:Y:S01]  /*0270*/  @!P1 LDG.E R20, desc[UR8][R10.64] ;  /* 0x000000080a149981 */ /* 0x000ea2000c1e1900 */
[----:B-1----:R-:W-:-:S05]  /*0280*/  @!P0 IMAD.WIDE R26, R17, 0x4, R8 ;  /* 0x00000004111a8825 */ /* 0x002fca00078e0208 */
[----:B------:R-:W3:Y:S01]  /*0290*/  @!P0 LDG.E R24, desc[UR8][R26.64] ;  /* 0x000000081a188981 */ /* 0x000ee2000c1e1900 */
[----:B------:R-:W-:-:S04]  /*02a0*/  UIADD3 UR4, UPT, UPT, UR4, 0x1, URZ ;  /* 0x0000000104047890 */ /* 0x000fc8000fffe0ff */
[----:B------:R-:W-:Y:S01]  /*02b0*/  UISETP.NE.AND UP0, UPT, UR4, URZ, UPT ;  /* 0x000000ff0400728c */ /* 0x000fe2000bf05270 */
[----:B--2---:R-:W-:Y:S04]  /*02c0*/  STS [R3], R20 ;  /* 0x0000001403007388 */ /* 0x004fe80000000800 */
[----:B---3--:R-:W-:Y:S01]  /*02d0*/  STS [R0], R24 ;  /* 0x0000001800007388 */ /* 0x008fe20000000800 */
[----:B------:R-:W-:Y:S06]  /*02e0*/  BAR.SYNC.DEFER_BLOCKING 0x0 ;  /* 0x0000000000007b1d */ /* 0x000fec0000010000 */
[----:B------:R-:W-:Y:S04]  /*02f0*/  LDS R28, [R2] ;  /* 0x00000000021c7984 */ /* 0x000fe80000000800 */
[----:B------:R-:W0:Y:S04]  /*0300*/  LDS.128 R12, [R6] ;  /* 0x00000000060c7984 */ /* 0x000e280000000c00 */
[----:B------:R-:W1:Y:S04]  /*0310*/  LDS R27, [R2+0x80] ;  /* 0x00008000021b7984 */ /* 0x000e680000000800 */
[----:B------:R-:W2:Y:S04]  /*0320*/  LDS R29, [R2+0x100] ;  /* 0x00010000021d7984 */ /* 0x000ea80000000800 */
[----:B------:R-:W3:Y:S04]  /*0330*/  LDS R22, [R2+0x180] ;  /* 0x0001800002167984 */ /* 0x000ee80000000800 */
[----:B------:R-:W-:Y:S04]  /*0340*/  LDS R23, [R2+0x200] ;  /* 0x0002000002177984 */ /* 0x000fe80000000800 */
[----:B------:R-:W4:Y:S04]  /*0350*/  LDS.128 R8, [R6+0x10] ;  /* 0x0000100006087984 */ /* 0x000f280000000c00 */
[----:B------:R-:W5:Y:S04]  /*0360*/  LDS R20, [R2+0x280] ;  /* 0x0002800002147984 */ /* 0x000f680000000800 */
[----:B------:R-:W-:Y:S04]  /*0370*/  LDS R24, [R2+0x380] ;  /* 0x0003800002187984 */ /* 0x000fe80000000800 */
[----:B------:R-:W-:Y:S01]  /*0380*/  LDS R26, [R2+0x580] ;  /* 0x00058000021a7984 */ /* 0x000fe20000000800 */
[----:B0-----:R-:W-:-:S03]  /*0390*/  FFMA R12, R12, R28, R25 ;  /* 0x0000001c0c0c7223 */ /* 0x001fc60000000019 */
[----:B------:R-:W0:Y:S01]  /*03a0*/  LDS R25, [R2+0x300] ;  /* 0x0003000002197984 */ /* 0x000e220000000800 */
[----:B-1----:R-:W-:-:S03]  /*03b0*/  FFMA R12, R27, R13, R12 ;  /* 0x0000000d1b0c7223 */ /* 0x002fc6000000000c */
[----:B------:R-:W-:Y:S01]  /*03c0*/  LDS R27, [R2+0x400] ;  /* 0x00040000021b7984 */ /* 0x000fe20000000800 */
[----:B--2---:R-:W-:-:S04]  /*03d0*/  FFMA R29, R29, R14, R12 ;  /* 0x0000000e1d1d7223 */ /* 0x004fc8000000000c */
[----:B---3--:R-:W-:Y:S02]  /*03e0*/  FFMA R29, R22, R15, R29 ;  /* 0x0000000f161d7223 */ /* 0x008fe4000000001d */
[----:B------:R-:W1:Y:S04]  /*03f0*/  LDS.128 R12, [R6+0x20] ;  /* 0x00002000060c7984 */ /* 0x000e680000000c00 */
[----:B------:R-:W2:Y:S01]  /*0400*/  LDS R22, [R2+0x480] ;  /* 0x0004800002167984 */ /* 0x000ea20000000800 */
[----:B----4-:R-:W-:-:S04]  /*0410*/  FFMA R23, R8, R23, R29 ;  /* 0x0000001708177223 */ /* 0x010fc8000000001d */
[----:B-----5:R-:W-:Y:S02]  /*0420*/  FFMA R20, R20, R9, R23 ;  /* 0x0000000914147223 */ /* 0x020fe40000000017 */
[----:B------:R-:W3:Y:S02]  /*0430*/  LDS R23, [R2+0x500] ;  /* 0x0005000002177984 */ /* 0x000ee40000000800 */
[----:B0-----:R-:W-:Y:S02]  /*0440*/  FFMA R25, R25, R10, R20 ;  /* 0x0000000a19197223 */ /* 0x001fe40000000014 */
[----:B------:R-:W-:Y:S02]  /*0450*/  LDS R20, [R2+0x680] ;  /* 0x0006800002147984 */ /* 0x000fe40000000800 */
[----:B------:R-:W-:Y:S02]  /*0460*/  FFMA R29, R24, R11, R25 ;  /* 0x0000000b181d7223 */ /* 0x000fe40000000019 */
[----:B------:R-:W-:Y:S04]  /*0470*/  LDS R25, [R2+0x600] ;  /* 0x0006000002197984 */ /* 0x000fe80000000800 */
[----:B------:R-:W0:Y:S01]  /*0480*/  LDS.128 R8, [R6+0x30] ;  /* 0x0000300006087984 */ /* 0x000e220000000c00 */
[----:B-1----:R-:W-:-:S03]  /*0490*/  FFMA R27, R12, R27, R29 ;  /* 0x0000001b0c1b7223 */ /* 0x002fc6000000001d */
[----:B------:R-:W-:Y:S01]  /*04a0*/  LDS R24, [R2+0x780] ;  /* 0x0007800002187984 */ /* 0x000fe20000000800 */
[----:B--2---:R-:W-:-:S03]  /*04b0*/  FFMA R22, R22, R13, R27 ;  /* 0x0000000d16167223 */ /* 0x004fc6000000001b */
[----:B------:R-:W1:Y:S01]  /*04c0*/  LDS R27, [R2+0x700] ;  /* 0x00070000021b7984 */ /* 0x000e620000000800 */
[----:B---3--:R-:W-:-:S03]  /*04d0*/  FFMA R23, R23, R14, R22 ;  /* 0x0000000e17177223 */ /* 0x008fc60000000016 */
[----:B------:R-:W-:Y:S01]  /*04e0*/  LDS R22, [R2+0x880] ;  /* 0x0008800002167984 */ /* 0x000fe20000000800 */
[----:B------:R-:W-:-:S03]  /*04f0*/  FFMA R29, R26, R15, R23 ;  /* 0x0000000f1a1d7223 */ /* 0x000fc60000000017 */
[----:B------:R-:W-:Y:S04]  /*0500*/  LDS R23, [R2+0x800] ;  /* 0x0008000002177984 */ /* 0x000fe80000000800 */
[----:B------:R-:W2:Y:S04]  /*0510*/  LDS.128 R12, [R6+0x40] ;  /* 0x00004000060c7984 */ /* 0x000ea80000000c00 */
[----:B------:R-:W-:Y:S01]  /*0520*/  LDS R26, [R2+0x980] ;  /* 0x00098000021a7984 */ /* 0x000fe20000000800 */
[----:B0-----:R-:W-:-:S03]  /*0530*/  FFMA R25, R8, R25, R29 ;  /* 0x0000001908197223 */ /* 0x001fc6000000001d */
[----:B------:R-:W0:Y:S01]  /*0540*/  LDS R29, [R2+0x900] ;  /* 0x00090000021d7984 */ /* 0x000e220000000800 */
[----:B------:R-:W-:-:S03]  /*0550*/  FFMA R20, R20, R9, R25 ;  /* 0x0000000914147223 */ /* 0x000fc60000000019 */
[----:B------:R-:W-:Y:S01]  /*0560*/  LDS R25, [R2+0xa00] ;  /* 0x000a000002197984 */ /* 0x000fe20000000800 */
[----:B-1----:R-:W-:-:S03]  /*0570*/  FFMA R27, R27, R10, R20 ;  /* 0x0000000a1b1b7223 */ /* 0x002fc60000000014 */
[----:B------:R-:W-:Y:S01]  /*0580*/  LDS R20, [R2+0xa80] ;  /* 0x000a800002147984 */ /* 0x000fe20000000800 */
[----:B------:R-:W-:-:S03]  /*0590*/  FFMA R27, R24, R11, R27 ;  /* 0x0000000b181b7223 */ /* 0x000fc6000000001b */
[----:B------:R-:W1:Y:S04]  /*05a0*/  LDS.128 R8, [R6+0x50] ;  /* 0x0000500006087984 */ /* 0x000e680000000c00 */
[----:B------:R-:W-:Y:S01]  /*05b0*/  LDS R24, [R2+0xb80] ;  /* 0x000b800002187984 */ /* 0x000fe20000000800 */
[----:B--2---:R-:W-:-:S03]  /*05c0*/  FFMA R23, R12, R23, R27 ;  /* 0x000000170c177223 */ /* 0x004fc6000000001b */
[----:B------:R-:W-:Y:S01]  /*05d0*/  LDS R27, [R2+0xc00] ;  /* 0x000c0000021b7984 */ /* 0x000fe20000000800 */
[----:B------:R-:W-:-:S03]  /*05e0*/  FFMA R22, R22, R13, R23 ;  /* 0x0000000d16167223 */ /* 0x000fc60000000017 */
[----:B------:R-:W2:Y:S01]  /*05f0*/  LDS R23, [R2+0xb00] ;  /* 0x000b000002177984 */ /* 0x000ea20000000800 */
[----:B0-----:R-:W-:-:S03]  /*0600*/  FFMA R29, R29, R14, R22 ;  /* 0x0000000e1d1d7223 */ /* 0x001fc60000000016 */
[----:B------:R-:W-:Y:S01]  /*0610*/  LDS R22, [R2+0xc80] ;  /* 0x000c800002167984 */ /* 0x000fe20000000800 */
[----:B------:R-:W-:-:S03]  /*0620*/  FFMA R29, R26, R15, R29 ;  /* 0x0000000f1a1d7223 */ /* 0x000fc6000000001d */
[----:B------:R-:W0:Y:S04]  /*0630*/  LDS.128 R12, [R6+0x60] ;  /* 0x00006000060c7984 */ /* 0x000e280000000c00 */
[----:B------:R-:W-:Y:S01]  /*0640*/  LDS R26, [R2+0xf00] ;  /* 0x000f0000021a7984 */ /* 0x000fe20000000800 */
[----:B-1----:R-:W-:-:S04]  /*0650*/  FFMA R25, R8, R25, R29 ;  /* 0x0000001908197223 */ /* 0x002fc8000000001d */
[----:B------:R-:W-:Y:S02]  /*0660*/  FFMA R20, R20, R9, R25 ;  /* 0x0000000914147223 */ /* 0x000fe40000000019 */
[----:B------:R-:W1:Y:S02]  /*0670*/  LDS R25, [R2+0xd00] ;  /* 0x000d000002197984 */ /* 0x000e640000000800 */
[----:B--2---:R-:W-:Y:S02]  /*0680*/  FFMA R23, R23, R10, R20 ;  /* 0x0000000a17177223 */ /* 0x004fe40000000014 */
[----:B------:R-:W2:Y:S02]  /*0690*/  LDS R20, [R2+0xd80] ;  /* 0x000d800002147984 */ /* 0x000ea40000000800 */
[----:B------:R-:W-:Y:S02]  /*06a0*/  FFMA R29, R24, R11, R23 ;  /* 0x0000000b181d7223 */ /* 0x000fe40000000017 */
[----:B------:R-:W-:Y:S04]  /*06b0*/  LDS R23, [R2+0xe00] ;  /* 0x000e000002177984 */ /* 0x000fe80000000800 */
[----:B------:R-:W3:Y:S01]  /*06c0*/  LDS.128 R8, [R6+0x70] ;  /* 0x0000700006087984 */ /* 0x000ee20000000c00 */
[----:B0-----:R-:W-:-:S03]  /*06d0*/  FFMA R27, R12, R27, R29 ;  /* 0x0000001b0c1b7223 */ /* 0x001fc6000000001d */
[----:B------:R-:W0:Y:S01]  /*06e0*/  LDS R12, [R2+0xe80] ;  /* 0x000e8000020c7984 */ /* 0x000e220000000800 */
[----:B------:R-:W-:-:S03]  /*06f0*/  FFMA R24, R22, R13, R27 ;  /* 0x0000000d16187223 */ /* 0x000fc6000000001b */
[----:B------:R-:W4:Y:S01]  /*0700*/  LDS R22, [R2+0xf80] ;  /* 0x000f800002167984 */ /* 0x000f220000000800 */
[----:B-1----:R-:W-:-:S04]  /*0710*/  FFMA R25, R25, R14, R24 ;  /* 0x0000000e19197223 */ /* 0x002fc80000000018 */
[----:B--2---:R-:W-:-:S04]  /*0720*/  FFMA R15, R20, R15, R25 ;  /* 0x0000000f140f7223 */ /* 0x004fc80000000019 */
[----:B---3--:R-:W-:Y:S01]  /*0730*/  FFMA R15, R8, R23, R15 ;  /* 0x00000017080f7223 */ /* 0x008fe2000000000f */
[----:B------:R-:W-:-:S03]  /*0740*/  IADD3 R19, PT, PT, R19, 0x20, RZ ;  /* 0x0000002013137810 */ /* 0x000fc60007ffe0ff */
[----:B0-----:R-:W-:-:S04]  /*0750*/  FFMA R9, R12, R9, R15 ;  /* 0x000000090c097223 */ /* 0x001fc8000000000f */
[----:B------:R-:W-:Y:S01]  /*0760*/  FFMA R9, R26, R10, R9 ;  /* 0x0000000a1a097223 */ /* 0x000fe20000000009 */
[----:B------:R-:W-:Y:S02]  /*0770*/  IADD3 R16, PT, PT, R16, 0x20, RZ ;  /* 0x0000002010107810 */ /* 0x000fe40007ffe0ff */
[----:B------:R-:W-:Y:S01]  /*0780*/  IADD3 R7, PT, PT, R7, 0x20, RZ ;  /* 0x0000002007077810 */ /* 0x000fe20007ffe0ff */
[----:B----4-:R-:W-:Y:S01]  /*0790*/  FFMA R25, R22, R11, R9 ;  /* 0x0000000b16197223 */ /* 0x010fe20000000009 */
[----:B------:R-:W-:Y:S01]  /*07a0*/  LEA R17, R4, R17, 0x5 ;  /* 0x0000001104117211 */ /* 0x000fe200078e28ff */
[----:B------:R-:W-:Y:S06]  /*07b0*/  BAR.SYNC.DEFER_BLOCKING 0x0 ;  /* 0x0000000000007b1d */ /* 0x000fec0000010000 */
[----:B------:R-:W-:Y:S05]  /*07c0*/  BRA.U UP0, `(.L_x_46) ;  /* 0xfffffff900847547 */ /* 0x000fea000b83ffff */
.L_x_45:
[----:B------:R-:W0:Y:S01]  /*07d0*/  LDCU UR4, c[0x0][0x398] ;  /* 0x00007300ff0477ac */ /* 0x000e220008000800 */
[----:B------:R-:W-:-:S04]  /*07e0*/  VIMNMX R0, PT, PT, R18, R21, !PT ;  /* 0x0000001512007248 */ /* 0x000fc80007fe0100 */
[----:B0-----:R-:W-:Y:S01]  /*07f0*/  ISETP.GE.AND P0, PT, R0, UR4, PT ;  /* 0x0000000400007c0c */ /* 0x001fe2000bf06270 */
[----:B------:R-:W-:-:S12]  /*0800*/  IMAD R21, R18, UR4, R21 ;  /* 0x0000000412157c24 */ /* 0x000fd8000f8e0215 */
[----:B------:R-:W0:Y:S02]  /*0810*/  @!P0 LDC.64 R2, c[0x0][0x390] ;  /* 0x0000e400ff028b82 */ /* 0x000e240000000a00 */
[----:B0-----:R-:W-:-:S05]  /*0820*/  @!P0 IMAD.WIDE R2, R21, 0x4, R2 ;  /* 0x0000000415028825 */ /* 0x001fca00078e0202 */
[----:B------:R-:W-:Y:S01]  /*0830*/  @!P0 STG.E desc[UR8][R2.64], R25 ;  /* 0x0000001902008986 */ /* 0x000fe2000c101908 */
[----:B------:R-:W-:Y:S06]  /*0840*/  BAR.SYNC.DEFER_BLOCKING 0x0 ;  /* 0x0000000000007b1d */ /* 0x000fec0000010000 */
[----:B------:R-:W-:Y:S05]  /*0850*/  EXIT ;  /* 0x000000000000794d */ /* 0x000fea0003800000 */
.L_x_47:
        /* <DEDUP_REMOVED lines=10> */
.L_x_56:


//--------------------- .text._Z25Genotype_Matrix_TransposePfS_ii --------------------------
	.section	.text._Z25Genotype_Matrix_TransposePfS_ii,"ax",@progbits
	.align	128
        .global         _Z25Genotype_Matrix_TransposePfS_ii
        .type           _Z25Genotype_Matrix_TransposePfS_ii,@function
        .size           _Z25Genotype_Matrix_TransposePfS_ii,(.L_x_57 - _Z25Genotype_Matrix_TransposePfS_ii)
        .other          _Z25Genotype_Matrix_TransposePfS_ii,@"STO_CUDA_ENTRY STV_DEFAULT"
_Z25Genotype_Matrix_TransposePfS_ii:
.text._Z25Genotype_Matrix_TransposePfS_ii:
[----:B------:R-:W-:Y:S01]  /*0000*/  LDC R1, c[0x0][0x37c] ;  /* 0x0000df00ff017b82 */ /* 0x000fe20000000800 */
[----:B------:R-:W0:Y:S01]  /*0010*/  S2R R7, SR_CTAID.Y ;  /* 0x0000000000077919 */ /* 0x000e220000002600 */
[----:B------:R-:W1:Y:S01]  /*0020*/  LDCU.64 UR6, c[0x0][0x390] ;  /* 0x00007200ff0677ac */ /* 0x000e620008000a00 */
[----:B------:R-:W0:Y:S01]  /*0030*/  S2R R6, SR_TID.Y ;  /* 0x0000000000067919 */ /* 0x000e220000002200 */
[----:B------:R-:W2:Y:S01]  /*0040*/  LDCU.64 UR4, c[0x0][0x358] ;  /* 0x00006b00ff0477ac */ /* 0x000ea20008000a00 */
[----:B------:R-:W3:Y:S01]  /*0050*/  S2R R0, SR_CTAID.X ;  /* 0x0000000000007919 */ /* 0x000ee20000002500 */
[----:B------:R-:W3:Y:S01]  /*0060*/  S2R R11, SR_TID.X ;  /* 0x00000000000b7919 */ /* 0x000ee20000002100 */
[----:B0-----:R-:W-:-:S04]  /*0070*/  LEA R7, R7, R6, 0x5 ;  /* 0x0000000607077211 */ /* 0x001fc800078e28ff */
[----:B-1----:R-:W-:Y:S02]  /*0080*/  ISETP.GE.AND P0, PT, R7, UR7, PT ;  /* 0x0000000707007c0c */ /* 0x002fe4000bf06270 */
[----:B---3--:R-:W-:-:S04]  /*0090*/  LEA R0, R0, R11, 0x5 ;  /* 0x0000000b00007211 */ /* 0x008fc800078e28ff */
[----:B------:R-:W-:-:S13]  /*00a0*/  ISETP.GE.OR P0, PT, R0, UR6, P0 ;  /* 0x0000000600007c0c */ /* 0x000fda0008706670 */
[----:B------:R-:W0:Y:S01]  /*00b0*/  @!P0 LDC.64 R2, c[0x0][0x388] ;  /* 0x0000e200ff028b82 */ /* 0x000e220000000a00 */
[----:B------:R-:W-:-:S04]  /*00c0*/  @!P0 IMAD R5, R7, UR6, R0 ;  /* 0x0000000607058c24 */ /* 0x000fc8000f8e0200 */
[----:B0-----:R-:W-:-:S05]  /*00d0*/  @!P0 IMAD.WIDE R2, R5, 0x4, R2 ;  /* 0x0000000405028825 */ /* 0x001fca00078e0202 */
[----:B--2---:R0:W2:Y:S01]  /*00e0*/  @!P0 LDG.E R9, desc[UR4][R2.64] ;  /* 0x0000000402098981 */ /* 0x0040a2000c1e1900 */
[----:B------:R-:W-:Y:S01]  /*00f0*/  MOV R4, 0x400 ;  /* 0x0000040000047802 */ /* 0x000fe20000000f00 */
[----:B------:R-:W1:Y:S01]  /*0100*/  S2R R5, SR_CgaCtaId ;  /* 0x0000000000057919 */ /* 0x000e620000008800 */
[----:B0-----:R-:W-:Y:S02]  /*0110*/  IMAD R3, R0, UR7, R7 ;  /* 0x0000000700037c24 */ /* 0x001fe4000f8e0207 */
[----:B-1----:R-:W-:-:S05]  /*0120*/  LEA R4, R5, R4, 0x18 ;  /* 0x0000000405047211 */ /* 0x002fca00078ec0ff */
[----:B------:R-:W-:-:S05]  /*0130*/  IMAD R4, R6, 0x84, R4 ;  /* 0x0000008406047824 */ /* 0x000fca00078e0204 */
[----:B------:R-:W-:Y:S02]  /*0140*/  LEA R6, R11, R4, 0x2 ;  /* 0x000000040b067211 */ /* 0x000fe400078e10ff */
[----:B------:R-:W0:Y:S02]  /*0150*/  @!P0 LDC.64 R4, c[0x0][0x380] ;  /* 0x0000e000ff048b82 */ /* 0x000e240000000a00 */
[----:B0-----:R-:W-:Y:S01]  /*0160*/  @!P0 IMAD.WIDE R2, R3, 0x4, R4 ;  /* 0x0000000403028825 */ /* 0x001fe200078e0204 */
[----:B--2---:R-:W-:Y:S04]  /*0170*/  @!P0 STS [R6], R9 ;  /* 0x0000000906008388 */ /* 0x004fe80000000800 */
[----:B------:R-:W-:Y:S01]  /*0180*/  @P0 STS [R6], RZ ;  /* 0x000000ff06000388 */ /* 0x000fe20000000800 */
[----:B------:R-:W-:Y:S06]  /*0190*/  BAR.SYNC.DEFER_BLOCKING 0x0 ;  /* 0x0000000000007b1d */ /* 0x000fec0000010000 */
[----:B------:R-:W0:Y:S04]  /*01a0*/  @!P0 LDS R11, [R6] ;  /* 0x00000000060b8984 */ /* 0x000e280000000800 */
[----:B0-----:R-:W-:Y:S01]  /*01b0*/  @!P0 STG.E desc[UR4][R2.64], R11 ;  /* 0x0000000b02008986 */ /* 0x001fe2000c101904 */
[----:B------:R-:W-:Y:S06]  /*01c0*/  BAR.SYNC.DEFER_BLOCKING 0x0 ;  /* 0x0000000000007b1d */ /* 0x000fec0000010000 */
[----:B------:R-:W-:Y:S05]  /*01d0*/  EXIT ;  /* 0x000000000000794d */ /* 0x000fea0003800000 */
.L_x_48:
        /* <DEDUP_REMOVED lines=10> */
.L_x_57:


//--------------------- .nv.shared.reserved.0     --------------------------
	.section	.nv.shared.reserved.0,"aw",@nobits
	.weak		__nv_reservedSMEM_offset_0_alias
	.size		__nv_reservedSMEM_offset_0_alias, 0, 64
	.other		__nv_reservedSMEM_offset_0_alias,@"STO_CUDA_RESERVED_SHARED STV_DEFAULT"
__nv_reservedSMEM_offset_0_alias:
	.zero		0
	.zero		64


//--------------------- .nv.shared._Z18Kinship_Matrix_CalPfS_S_ii --------------------------
	.section	.nv.shared._Z18Kinship_Matrix_CalPfS_S_ii,"aw",@nobits
	.sectionflags	@""
	.align	4
.nv.shared._Z18Kinship_Matrix_CalPfS_S_ii:
	.zero		9216


//--------------------- .nv.shared._Z25Genotype_Matrix_TransposePfS_ii --------------------------
	.section	.nv.shared._Z25Genotype_Matrix_TransposePfS_ii,"aw",@nobits
	.sectionflags	@""
	.align	4
.nv.shared._Z25Genotype_Matrix_TransposePfS_ii:
	.zero		5248


//--------------------- .nv.constant0._Z19Matrix_AllValue_SetPflf --------------------------
	.section	.nv.constant0._Z19Matrix_AllValue_SetPflf,"a",@progbits
	.sectionflags	@""
	.align	4
.nv.constant0._Z19Matrix_AllValue_SetPflf:
	.zero		916


//--------------------- .nv.constant0._Z24Kinship_Matrix_NormalizePflf --------------------------
	.section	.nv.constant0._Z24Kinship_Matrix_NormalizePflf,"a",@progbits
	.sectionflags	@""
	.align	4
.nv.constant0._Z24Kinship_Matrix_NormalizePflf:
	.zero		916


//--------------------- .nv.constant0._Z18Kinship_Matrix_AddPfS_l --------------------------
	.section	.nv.constant0._Z18Kinship_Matrix_AddPfS_l,"a",@progbits
	.sectionflags	@""
	.align	4
.nv.constant0._Z18Kinship_Matrix_AddPfS_l:
	.zero		920


//--------------------- .nv.constant0._Z18Kinship_Matrix_CalPfS_S_ii --------------------------
	.section	.nv.constant0._Z18Kinship_Matrix_CalPfS_S_ii,"a",@progbits
	.sectionflags	@""
	.align	4
.nv.constant0._Z18Kinship_Matrix_CalPfS_S_ii:
	.zero		928


//--------------------- .nv.constant0._Z25Genotype_Matrix_TransposePfS_ii --------------------------
	.section	.nv.constant0._Z25Genotype_Matrix_TransposePfS_ii,"a",@progbits
	.sectionflags	@""
	.align	4
.nv.constant0._Z25Genotype_Matrix_TransposePfS_ii:
	.zero		920


//--------------------- SYMBOLS --------------------------

	.type		.nv.reservedSmem.offset0,@object
	.size		.nv.reservedSmem.offset0,0x4
	.type		.nv.reservedSmem.cap,@object
	.size		.nv.reservedSmem.cap,0x4
